	.target	sm_100a

	.elftype	@"ET_EXEC"


//--------------------- .note.nv.tkinfo           --------------------------
	.section	.note.nv.tkinfo,"",@"SHT_NOTE"
	.sectionflags	@"SHF_NOTE_NV_TKINFO"
	.tkinfo
        /*0018*/ 	.word	0x00000002
        /*0030*/ 	.string	""
        /*0030*/ 	.string	"ptxas"
        /*0030*/ 	.string	"Cuda compilation tools, release 13.0, V13.0.88"
        /*0030*/ 	.string	"Build cuda_13.0.r13.0/compiler.36424714_0"
        /*0030*/ 	.string	"-arch sm_100a -m 64 "



//--------------------- .note.nv.cuinfo           --------------------------
	.section	.note.nv.cuinfo,"",@"SHT_NOTE"
	.sectionflags	@"SHF_NOTE_NV_CUINFO"
        /*0018*/ 	.short	0x0002
        /*001a*/ 	.short	0x0064
        /*001c*/ 	.short	0x0082
	.zero		2


//--------------------- .nv.info                  --------------------------
	.section	.nv.info,"",@"SHT_CUDA_INFO"
	.align	4


	//----- nvinfo : EIATTR_REGCOUNT
	.align		4
        /*0000*/ 	.byte	0x04, 0x2f
        /*0002*/ 	.short	(.L_12 - .L_11)
	.align		4
.L_11:
        /*0004*/ 	.word	index@(_ZN7cutlass13device_kernelIN5flash11enable_sm90INS1_16FlashAttnFwdSm90INS1_25CollectiveMainloopFwdSm90ILi2EN4cute5tupleIJNS5_1CILi1EEES8_S8_EEENS6_IJNS7_ILi128EEENS7_ILi80EEENS7_ILi256EEEEEELi256ENS_10bfloat16_tEfNS_4arch4Sm90ELb1ELb0ELb1ELb1ELb0ELb1ELb0ELb1ELb1ELb1ELb0ELb0EEENS1_21CollectiveEpilogueFwdINS6_IJSA_SC_SB_EEES9_SE_SG_Li256ELb1ELb1ELb0ELb0EEENS1_36VarlenDynamicPersistentTileSchedulerILi128ELi80ELi256ELi128ELb0ELb1ELb1ELb1ELb1ELb1EEEEEEEEEvNT_6ParamsE)
        /*0008*/ 	.word	0x00000004


	//----- nvinfo : EIATTR_FRAME_SIZE
	.align		4
.L_12:
        /*000c*/ 	.byte	0x04, 0x11
        /*000e*/ 	.short	(.L_14 - .L_13)
	.align		4
.L_13:
        /*0010*/ 	.word	index@(_ZN7cutlass13device_kernelIN5flash11enable_sm90INS1_16FlashAttnFwdSm90INS1_25CollectiveMainloopFwdSm90ILi2EN4cute5tupleIJNS5_1CILi1EEES8_S8_EEENS6_IJNS7_ILi128EEENS7_ILi80EEENS7_ILi256EEEEEELi256ENS_10bfloat16_tEfNS_4arch4Sm90ELb1ELb0ELb1ELb1ELb0ELb1ELb0ELb1ELb1ELb1ELb0ELb0EEENS1_21CollectiveEpilogueFwdINS6_IJSA_SC_SB_EEES9_SE_SG_Li256ELb1ELb1ELb0ELb0EEENS1_36VarlenDynamicPersistentTileSchedulerILi128ELi80ELi256ELi128ELb0ELb1ELb1ELb1ELb1ELb1EEEEEEEEEvNT_6ParamsE)
        /*0014*/ 	.word	0x00000000


	//----- nvinfo : EIATTR_REGCOUNT
	.align		4
.L_14:
        /*0018*/ 	.byte	0x04, 0x2f
        /*001a*/ 	.short	(.L_16 - .L_15)
	.align		4
.L_15:
        /*001c*/ 	.word	index@(_ZN7cutlass13device_kernelIN5flash11enable_sm90INS1_16FlashAttnFwdSm90INS1_25CollectiveMainloopFwdSm90ILi2EN4cute5tupleIJNS5_1CILi1EEES8_S8_EEENS6_IJNS7_ILi128EEENS7_ILi80EEENS7_ILi256EEEEEELi256ENS_10bfloat16_tEfNS_4arch4Sm90ELb1ELb0ELb1ELb1ELb0ELb0ELb0ELb1ELb1ELb1ELb0ELb0EEENS1_21CollectiveEpilogueFwdINS6_IJSA_SC_SB_EEES9_SE_SG_Li256ELb1ELb1ELb0ELb0EEENS1_36VarlenDynamicPersistentTileSchedulerILi128ELi80ELi256ELi128ELb0ELb1ELb1ELb1ELb1ELb1EEEEEEEEEvNT_6ParamsE)
        /*0020*/ 	.word	0x00000004


	//----- nvinfo : EIATTR_FRAME_SIZE
	.align		4
.L_16:
        /*0024*/ 	.byte	0x04, 0x11
        /*0026*/ 	.short	(.L_18 - .L_17)
	.align		4
.L_17:
        /*0028*/ 	.word	index@(_ZN7cutlass13device_kernelIN5flash11enable_sm90INS1_16FlashAttnFwdSm90INS1_25CollectiveMainloopFwdSm90ILi2EN4cute5tupleIJNS5_1CILi1EEES8_S8_EEENS6_IJNS7_ILi128EEENS7_ILi80EEENS7_ILi256EEEEEELi256ENS_10bfloat16_tEfNS_4arch4Sm90ELb1ELb0ELb1ELb1ELb0ELb0ELb0ELb1ELb1ELb1ELb0ELb0EEENS1_21CollectiveEpilogueFwdINS6_IJSA_SC_SB_EEES9_SE_SG_Li256ELb1ELb1ELb0ELb0EEENS1_36VarlenDynamicPersistentTileSchedulerILi128ELi80ELi256ELi128ELb0ELb1ELb1ELb1ELb1ELb1EEEEEEEEEvNT_6ParamsE)
        /*002c*/ 	.word	0x00000000


	//----- nvinfo : EIATTR_REGCOUNT
	.align		4
.L_18:
        /*0030*/ 	.byte	0x04, 0x2f
        /*0032*/ 	.short	(.L_20 - .L_19)
	.align		4
.L_19:
        /*0034*/ 	.word	index@(_ZN7cutlass13device_kernelIN5flash11enable_sm90INS1_16FlashAttnFwdSm90INS1_25CollectiveMainloopFwdSm90ILi2EN4cute5tupleIJNS5_1CILi1EEES8_S8_EEENS6_IJNS7_ILi128EEENS7_ILi80EEENS7_ILi256EEEEEELi256ENS_10bfloat16_tEfNS_4arch4Sm90ELb1ELb0ELb1ELb0ELb0ELb0ELb0ELb1ELb1ELb1ELb0ELb0EEENS1_21CollectiveEpilogueFwdINS6_IJSA_SC_SB_EEES9_SE_SG_Li256ELb0ELb1ELb0ELb0EEENS1_30DynamicPersistentTileSchedulerILi256ELi128ELb0ELb1ELb1EEEEEEEEEvNT_6ParamsE)
        /*0038*/ 	.word	0x00000004


	//----- nvinfo : EIATTR_FRAME_SIZE
	.align		4
.L_20:
        /*003c*/ 	.byte	0x04, 0x11
        /*003e*/ 	.short	(.L_22 - .L_21)
	.align		4
.L_21:
        /*0040*/ 	.word	index@(_ZN7cutlass13device_kernelIN5flash11enable_sm90INS1_16FlashAttnFwdSm90INS1_25CollectiveMainloopFwdSm90ILi2EN4cute5tupleIJNS5_1CILi1EEES8_S8_EEENS6_IJNS7_ILi128EEENS7_ILi80EEENS7_ILi256EEEEEELi256ENS_10bfloat16_tEfNS_4arch4Sm90ELb1ELb0ELb1ELb0ELb0ELb0ELb0ELb1ELb1ELb1ELb0ELb0EEENS1_21CollectiveEpilogueFwdINS6_IJSA_SC_SB_EEES9_SE_SG_Li256ELb0ELb1ELb0ELb0EEENS1_30DynamicPersistentTileSchedulerILi256ELi128ELb0ELb1ELb1EEEEEEEEEvNT_6ParamsE)
        /*0044*/ 	.word	0x00000000


	//----- nvinfo : EIATTR_REGCOUNT
	.align		4
.L_22:
        /*0048*/ 	.byte	0x04, 0x2f
        /*004a*/ 	.short	(.L_24 - .L_23)
	.align		4
.L_23:
        /*004c*/ 	.word	index@(_ZN7cutlass13device_kernelIN5flash11enable_sm90INS1_16FlashAttnFwdSm90INS1_25CollectiveMainloopFwdSm90ILi2EN4cute5tupleIJNS5_1CILi1EEES8_S8_EEENS6_IJNS7_ILi128EEENS7_ILi64EEENS7_ILi256EEEEEELi256ENS_10bfloat16_tEfNS_4arch4Sm90ELb0ELb1ELb1ELb1ELb0ELb1ELb0ELb1ELb1ELb1ELb0ELb0EEENS1_21CollectiveEpilogueFwdINS6_IJSA_SC_SB_EEES9_SE_SG_Li256ELb1ELb1ELb0ELb0EEENS1_36VarlenDynamicPersistentTileSchedulerILi128ELi64ELi256ELi128ELb0ELb1ELb1ELb1ELb0ELb1EEEEEEEEEvNT_6ParamsE)
        /*0050*/ 	.word	0x00000004


	//----- nvinfo : EIATTR_FRAME_SIZE
	.align		4
.L_24:
        /*0054*/ 	.byte	0x04, 0x11
        /*0056*/ 	.short	(.L_26 - .L_25)
	.align		4
.L_25:
        /*0058*/ 	.word	index@(_ZN7cutlass13device_kernelIN5flash11enable_sm90INS1_16FlashAttnFwdSm90INS1_25CollectiveMainloopFwdSm90ILi2EN4cute5tupleIJNS5_1CILi1EEES8_S8_EEENS6_IJNS7_ILi128EEENS7_ILi64EEENS7_ILi256EEEEEELi256ENS_10bfloat16_tEfNS_4arch4Sm90ELb0ELb1ELb1ELb1ELb0ELb1ELb0ELb1ELb1ELb1ELb0ELb0EEENS1_21CollectiveEpilogueFwdINS6_IJSA_SC_SB_EEES9_SE_SG_Li256ELb1ELb1ELb0ELb0EEENS1_36VarlenDynamicPersistentTileSchedulerILi128ELi64ELi256ELi128ELb0ELb1ELb1ELb1ELb0ELb1EEEEEEEEEvNT_6ParamsE)
        /*005c*/ 	.word	0x00000000


	//----- nvinfo : EIATTR_REGCOUNT
	.align		4
.L_26:
        /*0060*/ 	.byte	0x04, 0x2f
        /*0062*/ 	.short	(.L_28 - .L_27)
	.align		4
.L_27:
        /*0064*/ 	.word	index@(_ZN7cutlass13device_kernelIN5flash11enable_sm90INS1_16FlashAttnFwdSm90INS1_25CollectiveMainloopFwdSm90ILi2EN4cute5tupleIJNS5_1CILi1EEES8_S8_EEENS6_IJNS7_ILi128EEENS7_ILi64EEENS7_ILi256EEEEEELi256ENS_10bfloat16_tEfNS_4arch4Sm90ELb0ELb1ELb1ELb1ELb0ELb0ELb0ELb1ELb1ELb1ELb0ELb0EEENS1_21CollectiveEpilogueFwdINS6_IJSA_SC_SB_EEES9_SE_SG_Li256ELb1ELb1ELb0ELb0EEENS1_36VarlenDynamicPersistentTileSchedulerILi128ELi64ELi256ELi128ELb0ELb1ELb1ELb1ELb0ELb1EEEEEEEEEvNT_6ParamsE)
        /*0068*/ 	.word	0x00000004


	//----- nvinfo : EIATTR_FRAME_SIZE
	.align		4
.L_28:
        /*006c*/ 	.byte	0x04, 0x11
        /*006e*/ 	.short	(.L_30 - .L_29)
	.align		4
.L_29:
        /*0070*/ 	.word	index@(_ZN7cutlass13device_kernelIN5flash11enable_sm90INS1_16FlashAttnFwdSm90INS1_25CollectiveMainloopFwdSm90ILi2EN4cute5tupleIJNS5_1CILi1EEES8_S8_EEENS6_IJNS7_ILi128EEENS7_ILi64EEENS7_ILi256EEEEEELi256ENS_10bfloat16_tEfNS_4arch4Sm90ELb0ELb1ELb1ELb1ELb0ELb0ELb0ELb1ELb1ELb1ELb0ELb0EEENS1_21CollectiveEpilogueFwdINS6_IJSA_SC_SB_EEES9_SE_SG_Li256ELb1ELb1ELb0ELb0EEENS1_36VarlenDynamicPersistentTileSchedulerILi128ELi64ELi256ELi128ELb0ELb1ELb1ELb1ELb0ELb1EEEEEEEEEvNT_6ParamsE)
        /*0074*/ 	.word	0x00000000


	//----- nvinfo : EIATTR_REGCOUNT
	.align		4
.L_30:
        /*0078*/ 	.byte	0x04, 0x2f
        /*007a*/ 	.short	(.L_32 - .L_31)
	.align		4
.L_31:
        /*007c*/ 	.word	index@(_ZN7cutlass13device_kernelIN5flash11enable_sm90INS1_16FlashAttnFwdSm90INS1_25CollectiveMainloopFwdSm90ILi2EN4cute5tupleIJNS5_1CILi1EEES8_S8_EEENS6_IJNS7_ILi128EEENS7_ILi64EEENS7_ILi256EEEEEELi256ENS_10bfloat16_tEfNS_4arch4Sm90ELb0ELb1ELb1ELb0ELb0ELb0ELb0ELb1ELb1ELb1ELb0ELb0EEENS1_21CollectiveEpilogueFwdINS6_IJSA_SC_SB_EEES9_SE_SG_Li256ELb0ELb1ELb0ELb0EEENS1_30DynamicPersistentTileSchedulerILi256ELi128ELb0ELb1ELb1EEEEEEEEEvNT_6ParamsE)
        /*0080*/ 	.word	0x00000004


	//----- nvinfo : EIATTR_FRAME_SIZE
	.align		4
.L_32:
        /*0084*/ 	.byte	0x04, 0x11
        /*0086*/ 	.short	(.L_34 - .L_33)
	.align		4
.L_33:
        /*0088*/ 	.word	index@(_ZN7cutlass13device_kernelIN5flash11enable_sm90INS1_16FlashAttnFwdSm90INS1_25CollectiveMainloopFwdSm90ILi2EN4cute5tupleIJNS5_1CILi1EEES8_S8_EEENS6_IJNS7_ILi128EEENS7_ILi64EEENS7_ILi256EEEEEELi256ENS_10bfloat16_tEfNS_4arch4Sm90ELb0ELb1ELb1ELb0ELb0ELb0ELb0ELb1ELb1ELb1ELb0ELb0EEENS1_21CollectiveEpilogueFwdINS6_IJSA_SC_SB_EEES9_SE_SG_Li256ELb0ELb1ELb0ELb0EEENS1_30DynamicPersistentTileSchedulerILi256ELi128ELb0ELb1ELb1EEEEEEEEEvNT_6ParamsE)
        /*008c*/ 	.word	0x00000000


	//----- nvinfo : EIATTR_REGCOUNT
	.align		4
.L_34:
        /*0090*/ 	.byte	0x04, 0x2f
        /*0092*/ 	.short	(.L_36 - .L_35)
	.align		4
.L_35:
        /*0094*/ 	.word	index@(_ZN7cutlass13device_kernelIN5flash11enable_sm90INS1_16FlashAttnFwdSm90INS1_25CollectiveMainloopFwdSm90ILi2EN4cute5tupleIJNS5_1CILi1EEES8_S8_EEENS6_IJNS7_ILi128EEENS7_ILi80EEENS7_ILi256EEEEEELi256ENS_10bfloat16_tEfNS_4arch4Sm90ELb0ELb0ELb1ELb1ELb0ELb1ELb0ELb1ELb1ELb1ELb0ELb0EEENS1_21CollectiveEpilogueFwdINS6_IJSA_SC_SB_EEES9_SE_SG_Li256ELb1ELb1ELb0ELb0EEENS1_36VarlenDynamicPersistentTileSchedulerILi128ELi80ELi256ELi128ELb0ELb1ELb1ELb0ELb1ELb1EEEEEEEEEvNT_6ParamsE)
        /*0098*/ 	.word	0x00000004


	//----- nvinfo : EIATTR_FRAME_SIZE
	.align		4
.L_36:
        /*009c*/ 	.byte	0x04, 0x11
        /*009e*/ 	.short	(.L_38 - .L_37)
	.align		4
.L_37:
        /*00a0*/ 	.word	index@(_ZN7cutlass13device_kernelIN5flash11enable_sm90INS1_16FlashAttnFwdSm90INS1_25CollectiveMainloopFwdSm90ILi2EN4cute5tupleIJNS5_1CILi1EEES8_S8_EEENS6_IJNS7_ILi128EEENS7_ILi80EEENS7_ILi256EEEEEELi256ENS_10bfloat16_tEfNS_4arch4Sm90ELb0ELb0ELb1ELb1ELb0ELb1ELb0ELb1ELb1ELb1ELb0ELb0EEENS1_21CollectiveEpilogueFwdINS6_IJSA_SC_SB_EEES9_SE_SG_Li256ELb1ELb1ELb0ELb0EEENS1_36VarlenDynamicPersistentTileSchedulerILi128ELi80ELi256ELi128ELb0ELb1ELb1ELb0ELb1ELb1EEEEEEEEEvNT_6ParamsE)
        /*00a4*/ 	.word	0x00000000


	//----- nvinfo : EIATTR_REGCOUNT
	.align		4
.L_38:
        /*00a8*/ 	.byte	0x04, 0x2f
        /*00aa*/ 	.short	(.L_40 - .L_39)
	.align		4
.L_39:
        /*00ac*/ 	.word	index@(_ZN7cutlass13device_kernelIN5flash11enable_sm90INS1_16FlashAttnFwdSm90INS1_25CollectiveMainloopFwdSm90ILi2EN4cute5tupleIJNS5_1CILi1EEES8_S8_EEENS6_IJNS7_ILi128EEENS7_ILi80EEENS7_ILi256EEEEEELi256ENS_10bfloat16_tEfNS_4arch4Sm90ELb0ELb0ELb1ELb1ELb0ELb0ELb0ELb1ELb1ELb1ELb0ELb0EEENS1_21CollectiveEpilogueFwdINS6_IJSA_SC_SB_EEES9_SE_SG_Li256ELb1ELb1ELb0ELb0EEENS1_36VarlenDynamicPersistentTileSchedulerILi128ELi80ELi256ELi128ELb0ELb1ELb1ELb0ELb1ELb1EEEEEEEEEvNT_6ParamsE)
        /*00b0*/ 	.word	0x00000004


	//----- nvinfo : EIATTR_FRAME_SIZE
	.align		4
.L_40:
        /*00b4*/ 	.byte	0x04, 0x11
        /*00b6*/ 	.short	(.L_42 - .L_41)
	.align		4
.L_41:
        /*00b8*/ 	.word	index@(_ZN7cutlass13device_kernelIN5flash11enable_sm90INS1_16FlashAttnFwdSm90INS1_25CollectiveMainloopFwdSm90ILi2EN4cute5tupleIJNS5_1CILi1EEES8_S8_EEENS6_IJNS7_ILi128EEENS7_ILi80EEENS7_ILi256EEEEEELi256ENS_10bfloat16_tEfNS_4arch4Sm90ELb0ELb0ELb1ELb1ELb0ELb0ELb0ELb1ELb1ELb1ELb0ELb0EEENS1_21CollectiveEpilogueFwdINS6_IJSA_SC_SB_EEES9_SE_SG_Li256ELb1ELb1ELb0ELb0EEENS1_36VarlenDynamicPersistentTileSchedulerILi128ELi80ELi256ELi128ELb0ELb1ELb1ELb0ELb1ELb1EEEEEEEEEvNT_6ParamsE)
        /*00bc*/ 	.word	0x00000000


	//----- nvinfo : EIATTR_REGCOUNT
	.align		4
.L_42:
        /*00c0*/ 	.byte	0x04, 0x2f
        /*00c2*/ 	.short	(.L_44 - .L_43)
	.align		4
.L_43:
        /*00c4*/ 	.word	index@(_ZN7cutlass13device_kernelIN5flash11enable_sm90INS1_16FlashAttnFwdSm90INS1_25CollectiveMainloopFwdSm90ILi2EN4cute5tupleIJNS5_1CILi2EEENS7_ILi1EEES9_EEENS6_IJNS7_ILi128EEENS7_ILi80EEENS7_ILi256EEEEEELi256ENS_10bfloat16_tEfNS_4arch4Sm90ELb0ELb0ELb1ELb0ELb0ELb0ELb0ELb1ELb1ELb1ELb0ELb0EEENS1_21CollectiveEpilogueFwdINS6_IJSB_SD_SC_EEESA_SF_SH_Li256ELb0ELb1ELb0ELb0EEENS1_29StaticPersistentTileSchedulerILb0EEEEEEEEEvNT_6ParamsE)
        /*00c8*/ 	.word	0x00000004


	//----- nvinfo : EIATTR_FRAME_SIZE
	.align		4
.L_44:
        /*00cc*/ 	.byte	0x04, 0x11
        /*00ce*/ 	.short	(.L_46 - .L_45)
	.align		4
.L_45:
        /*00d0*/ 	.word	index@(_ZN7cutlass13device_kernelIN5flash11enable_sm90INS1_16FlashAttnFwdSm90INS1_25CollectiveMainloopFwdSm90ILi2EN4cute5tupleIJNS5_1CILi2EEENS7_ILi1EEES9_EEENS6_IJNS7_ILi128EEENS7_ILi80EEENS7_ILi256EEEEEELi256ENS_10bfloat16_tEfNS_4arch4Sm90ELb0ELb0ELb1ELb0ELb0ELb0ELb0ELb1ELb1ELb1ELb0ELb0EEENS1_21CollectiveEpilogueFwdINS6_IJSB_SD_SC_EEESA_SF_SH_Li256ELb0ELb1ELb0ELb0EEENS1_29StaticPersistentTileSchedulerILb0EEEEEEEEEvNT_6ParamsE)
        /*00d4*/ 	.word	0x00000000


	//----- nvinfo : EIATTR_REGCOUNT
	.align		4
.L_46:
        /*00d8*/ 	.byte	0x04, 0x2f
        /*00da*/ 	.short	(.L_48 - .L_47)
	.align		4
.L_47:
        /*00dc*/ 	.word	index@(_ZN7cutlass13device_kernelIN5flash11enable_sm90INS1_16FlashAttnFwdSm90INS1_25CollectiveMainloopFwdSm90ILi2EN4cute5tupleIJNS5_1CILi1EEES8_S8_EEENS6_IJNS7_ILi128EEENS7_ILi80EEENS7_ILi256EEEEEELi256ENS_10bfloat16_tEfNS_4arch4Sm90ELb0ELb0ELb1ELb0ELb0ELb0ELb0ELb1ELb1ELb1ELb0ELb0EEENS1_21CollectiveEpilogueFwdINS6_IJSA_SC_SB_EEES9_SE_SG_Li256ELb0ELb1ELb0ELb0EEENS1_29StaticPersistentTileSchedulerILb0EEEEEEEEEvNT_6ParamsE)
        /*00e0*/ 	.word	0x00000004


	//----- nvinfo : EIATTR_FRAME_SIZE
	.align		4
.L_48:
        /*00e4*/ 	.byte	0x04, 0x11
        /*00e6*/ 	.short	(.L_50 - .L_49)
	.align		4
.L_49:
        /*00e8*/ 	.word	index@(_ZN7cutlass13device_kernelIN5flash11enable_sm90INS1_16FlashAttnFwdSm90INS1_25CollectiveMainloopFwdSm90ILi2EN4cute5tupleIJNS5_1CILi1EEES8_S8_EEENS6_IJNS7_ILi128EEENS7_ILi80EEENS7_ILi256EEEEEELi256ENS_10bfloat16_tEfNS_4arch4Sm90ELb0ELb0ELb1ELb0ELb0ELb0ELb0ELb1ELb1ELb1ELb0ELb0EEENS1_21CollectiveEpilogueFwdINS6_IJSA_SC_SB_EEES9_SE_SG_Li256ELb0ELb1ELb0ELb0EEENS1_29StaticPersistentTileSchedulerILb0EEEEEEEEEvNT_6ParamsE)
        /*00ec*/ 	.word	0x00000000


	//----- nvinfo : EIATTR_MIN_STACK_SIZE
	.align		4
.L_50:
        /*00f0*/ 	.byte	0x04, 0x12
        /*00f2*/ 	.short	(.L_52 - .L_51)
	.align		4
.L_51:
        /*00f4*/ 	.word	index@(_ZN7cutlass13device_kernelIN5flash11enable_sm90INS1_16FlashAttnFwdSm90INS1_25CollectiveMainloopFwdSm90ILi2EN4cute5tupleIJNS5_1CILi1EEES8_S8_EEENS6_IJNS7_ILi128EEENS7_ILi80EEENS7_ILi256EEEEEELi256ENS_10bfloat16_tEfNS_4arch4Sm90ELb0ELb0ELb1ELb0ELb0ELb0ELb0ELb1ELb1ELb1ELb0ELb0EEENS1_21CollectiveEpilogueFwdINS6_IJSA_SC_SB_EEES9_SE_SG_Li256ELb0ELb1ELb0ELb0EEENS1_29StaticPersistentTileSchedulerILb0EEEEEEEEEvNT_6ParamsE)
        /*00f8*/ 	.word	0x00000000


	//----- nvinfo : EIATTR_MIN_STACK_SIZE
	.align		4
.L_52:
        /*00fc*/ 	.byte	0x04, 0x12
        /*00fe*/ 	.short	(.L_54 - .L_53)
	.align		4
.L_53:
        /*0100*/ 	.word	index@(_ZN7cutlass13device_kernelIN5flash11enable_sm90INS1_16FlashAttnFwdSm90INS1_25CollectiveMainloopFwdSm90ILi2EN4cute5tupleIJNS5_1CILi2EEENS7_ILi1EEES9_EEENS6_IJNS7_ILi128EEENS7_ILi80EEENS7_ILi256EEEEEELi256ENS_10bfloat16_tEfNS_4arch4Sm90ELb0ELb0ELb1ELb0ELb0ELb0ELb0ELb1ELb1ELb1ELb0ELb0EEENS1_21CollectiveEpilogueFwdINS6_IJSB_SD_SC_EEESA_SF_SH_Li256ELb0ELb1ELb0ELb0EEENS1_29StaticPersistentTileSchedulerILb0EEEEEEEEEvNT_6ParamsE)
        /*0104*/ 	.word	0x00000000


	//----- nvinfo : EIATTR_MIN_STACK_SIZE
	.align		4
.L_54:
        /*0108*/ 	.byte	0x04, 0x12
        /*010a*/ 	.short	(.L_56 - .L_55)
	.align		4
.L_55:
        /*010c*/ 	.word	index@(_ZN7cutlass13device_kernelIN5flash11enable_sm90INS1_16FlashAttnFwdSm90INS1_25CollectiveMainloopFwdSm90ILi2EN4cute5tupleIJNS5_1CILi1EEES8_S8_EEENS6_IJNS7_ILi128EEENS7_ILi80EEENS7_ILi256EEEEEELi256ENS_10bfloat16_tEfNS_4arch4Sm90ELb0ELb0ELb1ELb1ELb0ELb0ELb0ELb1ELb1ELb1ELb0ELb0EEENS1_21CollectiveEpilogueFwdINS6_IJSA_SC_SB_EEES9_SE_SG_Li256ELb1ELb1ELb0ELb0EEENS1_36VarlenDynamicPersistentTileSchedulerILi128ELi80ELi256ELi128ELb0ELb1ELb1ELb0ELb1ELb1EEEEEEEEEvNT_6ParamsE)
        /*0110*/ 	.word	0x00000000


	//----- nvinfo : EIATTR_MIN_STACK_SIZE
	.align		4
.L_56:
        /*0114*/ 	.byte	0x04, 0x12
        /*0116*/ 	.short	(.L_58 - .L_57)
	.align		4
.L_57:
        /*0118*/ 	.word	index@(_ZN7cutlass13device_kernelIN5flash11enable_sm90INS1_16FlashAttnFwdSm90INS1_25CollectiveMainloopFwdSm90ILi2EN4cute5tupleIJNS5_1CILi1EEES8_S8_EEENS6_IJNS7_ILi128EEENS7_ILi80EEENS7_ILi256EEEEEELi256ENS_10bfloat16_tEfNS_4arch4Sm90ELb0ELb0ELb1ELb1ELb0ELb1ELb0ELb1ELb1ELb1ELb0ELb0EEENS1_21CollectiveEpilogueFwdINS6_IJSA_SC_SB_EEES9_SE_SG_Li256ELb1ELb1ELb0ELb0EEENS1_36VarlenDynamicPersistentTileSchedulerILi128ELi80ELi256ELi128ELb0ELb1ELb1ELb0ELb1ELb1EEEEEEEEEvNT_6ParamsE)
        /*011c*/ 	.word	0x00000000


	//----- nvinfo : EIATTR_MIN_STACK_SIZE
	.align		4
.L_58:
        /*0120*/ 	.byte	0x04, 0x12
        /*0122*/ 	.short	(.L_60 - .L_59)
	.align		4
.L_59:
        /*0124*/ 	.word	index@(_ZN7cutlass13device_kernelIN5flash11enable_sm90INS1_16FlashAttnFwdSm90INS1_25CollectiveMainloopFwdSm90ILi2EN4cute5tupleIJNS5_1CILi1EEES8_S8_EEENS6_IJNS7_ILi128EEENS7_ILi64EEENS7_ILi256EEEEEELi256ENS_10bfloat16_tEfNS_4arch4Sm90ELb0ELb1ELb1ELb0ELb0ELb0ELb0ELb1ELb1ELb1ELb0ELb0EEENS1_21CollectiveEpilogueFwdINS6_IJSA_SC_SB_EEES9_SE_SG_Li256ELb0ELb1ELb0ELb0EEENS1_30DynamicPersistentTileSchedulerILi256ELi128ELb0ELb1ELb1EEEEEEEEEvNT_6ParamsE)
        /*0128*/ 	.word	0x00000000


	//----- nvinfo : EIATTR_MIN_STACK_SIZE
	.align		4
.L_60:
        /*012c*/ 	.byte	0x04, 0x12
        /*012e*/ 	.short	(.L_62 - .L_61)
	.align		4
.L_61:
        /*0130*/ 	.word	index@(_ZN7cutlass13device_kernelIN5flash11enable_sm90INS1_16FlashAttnFwdSm90INS1_25CollectiveMainloopFwdSm90ILi2EN4cute5tupleIJNS5_1CILi1EEES8_S8_EEENS6_IJNS7_ILi128EEENS7_ILi64EEENS7_ILi256EEEEEELi256ENS_10bfloat16_tEfNS_4arch4Sm90ELb0ELb1ELb1ELb1ELb0ELb0ELb0ELb1ELb1ELb1ELb0ELb0EEENS1_21CollectiveEpilogueFwdINS6_IJSA_SC_SB_EEES9_SE_SG_Li256ELb1ELb1ELb0ELb0EEENS1_36VarlenDynamicPersistentTileSchedulerILi128ELi64ELi256ELi128ELb0ELb1ELb1ELb1ELb0ELb1EEEEEEEEEvNT_6ParamsE)
        /*0134*/ 	.word	0x00000000


	//----- nvinfo : EIATTR_MIN_STACK_SIZE
	.align		4
.L_62:
        /*0138*/ 	.byte	0x04, 0x12
        /*013a*/ 	.short	(.L_64 - .L_63)
	.align		4
.L_63:
        /*013c*/ 	.word	index@(_ZN7cutlass13device_kernelIN5flash11enable_sm90INS1_16FlashAttnFwdSm90INS1_25CollectiveMainloopFwdSm90ILi2EN4cute5tupleIJNS5_1CILi1EEES8_S8_EEENS6_IJNS7_ILi128EEENS7_ILi64EEENS7_ILi256EEEEEELi256ENS_10bfloat16_tEfNS_4arch4Sm90ELb0ELb1ELb1ELb1ELb0ELb1ELb0ELb1ELb1ELb1ELb0ELb0EEENS1_21CollectiveEpilogueFwdINS6_IJSA_SC_SB_EEES9_SE_SG_Li256ELb1ELb1ELb0ELb0EEENS1_36VarlenDynamicPersistentTileSchedulerILi128ELi64ELi256ELi128ELb0ELb1ELb1ELb1ELb0ELb1EEEEEEEEEvNT_6ParamsE)
        /*0140*/ 	.word	0x00000000


	//----- nvinfo : EIATTR_MIN_STACK_SIZE
	.align		4
.L_64:
        /*0144*/ 	.byte	0x04, 0x12
        /*0146*/ 	.short	(.L_66 - .L_65)
	.align		4
.L_65:
        /*0148*/ 	.word	index@(_ZN7cutlass13device_kernelIN5flash11enable_sm90INS1_16FlashAttnFwdSm90INS1_25CollectiveMainloopFwdSm90ILi2EN4cute5tupleIJNS5_1CILi1EEES8_S8_EEENS6_IJNS7_ILi128EEENS7_ILi80EEENS7_ILi256EEEEEELi256ENS_10bfloat16_tEfNS_4arch4Sm90ELb1ELb0ELb1ELb0ELb0ELb0ELb0ELb1ELb1ELb1ELb0ELb0EEENS1_21CollectiveEpilogueFwdINS6_IJSA_SC_SB_EEES9_SE_SG_Li256ELb0ELb1ELb0ELb0EEENS1_30DynamicPersistentTileSchedulerILi256ELi128ELb0ELb1ELb1EEEEEEEEEvNT_6ParamsE)
        /*014c*/ 	.word	0x00000000


	//----- nvinfo : EIATTR_MIN_STACK_SIZE
	.align		4
.L_66:
        /*0150*/ 	.byte	0x04, 0x12
        /*0152*/ 	.short	(.L_68 - .L_67)
	.align		4
.L_67:
        /*0154*/ 	.word	index@(_ZN7cutlass13device_kernelIN5flash11enable_sm90INS1_16FlashAttnFwdSm90INS1_25CollectiveMainloopFwdSm90ILi2EN4cute5tupleIJNS5_1CILi1EEES8_S8_EEENS6_IJNS7_ILi128EEENS7_ILi80EEENS7_ILi256EEEEEELi256ENS_10bfloat16_tEfNS_4arch4Sm90ELb1ELb0ELb1ELb1ELb0ELb0ELb0ELb1ELb1ELb1ELb0ELb0EEENS1_21CollectiveEpilogueFwdINS6_IJSA_SC_SB_EEES9_SE_SG_Li256ELb1ELb1ELb0ELb0EEENS1_36VarlenDynamicPersistentTileSchedulerILi128ELi80ELi256ELi128ELb0ELb1ELb1ELb1ELb1ELb1EEEEEEEEEvNT_6ParamsE)
        /*0158*/ 	.word	0x00000000


	//----- nvinfo : EIATTR_MIN_STACK_SIZE
	.align		4
.L_68:
        /*015c*/ 	.byte	0x04, 0x12
        /*015e*/ 	.short	(.L_70 - .L_69)
	.align		4
.L_69:
        /*0160*/ 	.word	index@(_ZN7cutlass13device_kernelIN5flash11enable_sm90INS1_16FlashAttnFwdSm90INS1_25CollectiveMainloopFwdSm90ILi2EN4cute5tupleIJNS5_1CILi1EEES8_S8_EEENS6_IJNS7_ILi128EEENS7_ILi80EEENS7_ILi256EEEEEELi256ENS_10bfloat16_tEfNS_4arch4Sm90ELb1ELb0ELb1ELb1ELb0ELb1ELb0ELb1ELb1ELb1ELb0ELb0EEENS1_21CollectiveEpilogueFwdINS6_IJSA_SC_SB_EEES9_SE_SG_Li256ELb1ELb1ELb0ELb0EEENS1_36VarlenDynamicPersistentTileSchedulerILi128ELi80ELi256ELi128ELb0ELb1ELb1ELb1ELb1ELb1EEEEEEEEEvNT_6ParamsE)
        /*0164*/ 	.word	0x00000000
.L_70:


//--------------------- .nv.compat                --------------------------
	.section	.nv.compat,"",@"SHT_CUDA_COMPAT_INFO"
	.align	4
        /*0000*/ 	.byte	0x02, 0x09, 0x01, 0x00, 0x02, 0x02, 0x01, 0x00, 0x02, 0x05, 0x05, 0x00, 0x03, 0x07, 0x01, 0x01
        /*0010*/ 	.byte	0x02, 0x03, 0x00, 0x00, 0x02, 0x06, 0x01, 0x00, 0x04, 0x0b, 0x08, 0x00, 0x09, 0x00, 0x00, 0x00
        /*0020*/ 	.byte	0x00, 0x00, 0x00, 0x00


//--------------------- .nv.info._ZN7cutlass13device_kernelIN5flash11enable_sm90INS1_16FlashAttnFwdSm90INS1_25CollectiveMainloopFwdSm90ILi2EN4cute5tupleIJNS5_1CILi1EEES8_S8_EEENS6_IJNS7_ILi128EEENS7_ILi80EEENS7_ILi256EEEEEELi256ENS_10bfloat16_tEfNS_4arch4Sm90ELb0ELb0ELb1ELb0ELb0ELb0ELb0ELb1ELb1ELb1ELb0ELb0EEENS1_21CollectiveEpilogueFwdINS6_IJSA_SC_SB_EEES9_SE_SG_Li256ELb0ELb1ELb0ELb0EEENS1_29StaticPersistentTileSchedulerILb0EEEEEEEEEvNT_6ParamsE --------------------------
	.section	.nv.info._ZN7cutlass13device_kernelIN5flash11enable_sm90INS1_16FlashAttnFwdSm90INS1_25CollectiveMainloopFwdSm90ILi2EN4cute5tupleIJNS5_1CILi1EEES8_S8_EEENS6_IJNS7_ILi128EEENS7_ILi80EEENS7_ILi256EEEEEELi256ENS_10bfloat16_tEfNS_4arch4Sm90ELb0ELb0ELb1ELb0ELb0ELb0ELb0ELb1ELb1ELb1ELb0ELb0EEENS1_21CollectiveEpilogueFwdINS6_IJSA_SC_SB_EEES9_SE_SG_Li256ELb0ELb1ELb0ELb0EEENS1_29StaticPersistentTileSchedulerILb0EEEEEEEEEvNT_6ParamsE,"",@"SHT_CUDA_INFO"
	.sectionflags	@""
	.align	4


	//----- nvinfo : EIATTR_CUDA_API_VERSION
	.align		4
        /*0000*/ 	.byte	0x04, 0x37
        /*0002*/ 	.short	(.L_72 - .L_71)
.L_71:
        /*0004*/ 	.word	0x00000082


	//----- nvinfo : EIATTR_KPARAM_INFO
	.align		4
.L_72:
        /*0008*/ 	.byte	0x04, 0x17
        /*000a*/ 	.short	(.L_74 - .L_73)
.L_73:
        /*000c*/ 	.word	0x00000000
        /*0010*/ 	.short	0x0000
        /*0012*/ 	.short	0x0000
        /*0014*/ 	.byte	0x00, 0xf0, 0x01, 0x28


	//----- nvinfo : EIATTR_SPARSE_MMA_MASK
	.align		4
.L_74:
        /*0018*/ 	.byte	0x03, 0x50
        /*001a*/ 	.short	0x0000


	//----- nvinfo : EIATTR_MAXREG_COUNT
	.align		4
        /*001c*/ 	.byte	0x03, 0x1b
        /*001e*/ 	.short	0x00a8


	//----- nvinfo : EIATTR_MERCURY_ISA_VERSION
	.align		4
        /*0020*/ 	.byte	0x03, 0x5f
        /*0022*/ 	.short	0x0101


	//----- nvinfo : EIATTR_VRC_CTA_INIT_COUNT
	.align		4
        /*0024*/ 	.byte	0x02, 0x4a
	.zero		1
	.zero		1


	//----- nvinfo : EIATTR_EXIT_INSTR_OFFSETS
	.align		4
        /*0028*/ 	.byte	0x04, 0x1c
        /*002a*/ 	.short	(.L_76 - .L_75)


	//   ....[0]....
.L_75:
        /*002c*/ 	.word	0x00000010


	//----- nvinfo : EIATTR_MAX_THREADS
	.align		4
.L_76:
        /*0030*/ 	.byte	0x04, 0x05
        /*0032*/ 	.short	(.L_78 - .L_77)
.L_77:
        /*0034*/ 	.word	0x00000180
        /*0038*/ 	.word	0x00000001
        /*003c*/ 	.word	0x00000001


	//----- nvinfo : EIATTR_CBANK_PARAM_SIZE
	.align		4
.L_78:
        /*0040*/ 	.byte	0x03, 0x19
        /*0042*/ 	.short	0x0a00


	//----- nvinfo : EIATTR_PARAM_CBANK
	.align		4
        /*0044*/ 	.byte	0x04, 0x0a
        /*0046*/ 	.short	(.L_80 - .L_79)
	.align		4
.L_79:
        /*0048*/ 	.word	index@(.nv.constant0._ZN7cutlass13device_kernelIN5flash11enable_sm90INS1_16FlashAttnFwdSm90INS1_25CollectiveMainloopFwdSm90ILi2EN4cute5tupleIJNS5_1CILi1EEES8_S8_EEENS6_IJNS7_ILi128EEENS7_ILi80EEENS7_ILi256EEEEEELi256ENS_10bfloat16_tEfNS_4arch4Sm90ELb0ELb0ELb1ELb0ELb0ELb0ELb0ELb1ELb1ELb1ELb0ELb0EEENS1_21CollectiveEpilogueFwdINS6_IJSA_SC_SB_EEES9_SE_SG_Li256ELb0ELb1ELb0ELb0EEENS1_29StaticPersistentTileSchedulerILb0EEEEEEEEEvNT_6ParamsE)
        /*004c*/ 	.short	0x0380
        /*004e*/ 	.short	0x0a00


	//----- nvinfo : EIATTR_SW_WAR
	.align		4
.L_80:
        /*0050*/ 	.byte	0x04, 0x36
        /*0052*/ 	.short	(.L_82 - .L_81)
.L_81:
        /*0054*/ 	.word	0x00000008
.L_82:


//--------------------- .nv.info._ZN7cutlass13device_kernelIN5flash11enable_sm90INS1_16FlashAttnFwdSm90INS1_25CollectiveMainloopFwdSm90ILi2EN4cute5tupleIJNS5_1CILi2EEENS7_ILi1EEES9_EEENS6_IJNS7_ILi128EEENS7_ILi80EEENS7_ILi256EEEEEELi256ENS_10bfloat16_tEfNS_4arch4Sm90ELb0ELb0ELb1ELb0ELb0ELb0ELb0ELb1ELb1ELb1ELb0ELb0EEENS1_21CollectiveEpilogueFwdINS6_IJSB_SD_SC_EEESA_SF_SH_Li256ELb0ELb1ELb0ELb0EEENS1_29StaticPersistentTileSchedulerILb0EEEEEEEEEvNT_6ParamsE --------------------------
	.section	.nv.info._ZN7cutlass13device_kernelIN5flash11enable_sm90INS1_16FlashAttnFwdSm90INS1_25CollectiveMainloopFwdSm90ILi2EN4cute5tupleIJNS5_1CILi2EEENS7_ILi1EEES9_EEENS6_IJNS7_ILi128EEENS7_ILi80EEENS7_ILi256EEEEEELi256ENS_10bfloat16_tEfNS_4arch4Sm90ELb0ELb0ELb1ELb0ELb0ELb0ELb0ELb1ELb1ELb1ELb0ELb0EEENS1_21CollectiveEpilogueFwdINS6_IJSB_SD_SC_EEESA_SF_SH_Li256ELb0ELb1ELb0ELb0EEENS1_29StaticPersistentTileSchedulerILb0EEEEEEEEEvNT_6ParamsE,"",@"SHT_CUDA_INFO"
	.sectionflags	@""
	.align	4


	//----- nvinfo : EIATTR_CUDA_API_VERSION
	.align		4
        /*0000*/ 	.byte	0x04, 0x37
        /*0002*/ 	.short	(.L_84 - .L_83)
.L_83:
        /*0004*/ 	.word	0x00000082


	//----- nvinfo : EIATTR_KPARAM_INFO
	.align		4
.L_84:
        /*0008*/ 	.byte	0x04, 0x17
        /*000a*/ 	.short	(.L_86 - .L_85)
.L_85:
        /*000c*/ 	.word	0x00000000
        /*0010*/ 	.short	0x0000
        /*0012*/ 	.short	0x0000
        /*0014*/ 	.byte	0x00, 0xf0, 0x01, 0x28


	//----- nvinfo : EIATTR_SPARSE_MMA_MASK
	.align		4
.L_86:
        /*0018*/ 	.byte	0x03, 0x50
        /*001a*/ 	.short	0x0000


	//----- nvinfo : EIATTR_MAXREG_COUNT
	.align		4
        /*001c*/ 	.byte	0x03, 0x1b
        /*001e*/ 	.short	0x00a8


	//----- nvinfo : EIATTR_MERCURY_ISA_VERSION
	.align		4
        /*0020*/ 	.byte	0x03, 0x5f
        /*0022*/ 	.short	0x0101


	//----- nvinfo : EIATTR_VRC_CTA_INIT_COUNT
	.align		4
        /*0024*/ 	.byte	0x02, 0x4a
	.zero		1
	.zero		1


	//----- nvinfo : EIATTR_EXIT_INSTR_OFFSETS
	.align		4
        /*0028*/ 	.byte	0x04, 0x1c
        /*002a*/ 	.short	(.L_88 - .L_87)


	//   ....[0]....
.L_87:
        /*002c*/ 	.word	0x00000010


	//----- nvinfo : EIATTR_MAX_THREADS
	.align		4
.L_88:
        /*0030*/ 	.byte	0x04, 0x05
        /*0032*/ 	.short	(.L_90 - .L_89)
.L_89:
        /*0034*/ 	.word	0x00000180
        /*0038*/ 	.word	0x00000001
        /*003c*/ 	.word	0x00000001


	//----- nvinfo : EIATTR_CBANK_PARAM_SIZE
	.align		4
.L_90:
        /*0040*/ 	.byte	0x03, 0x19
        /*0042*/ 	.short	0x0a00


	//----- nvinfo : EIATTR_PARAM_CBANK
	.align		4
        /*0044*/ 	.byte	0x04, 0x0a
        /*0046*/ 	.short	(.L_92 - .L_91)
	.align		4
.L_91:
        /*0048*/ 	.word	index@(.nv.constant0._ZN7cutlass13device_kernelIN5flash11enable_sm90INS1_16FlashAttnFwdSm90INS1_25CollectiveMainloopFwdSm90ILi2EN4cute5tupleIJNS5_1CILi2EEENS7_ILi1EEES9_EEENS6_IJNS7_ILi128EEENS7_ILi80EEENS7_ILi256EEEEEELi256ENS_10bfloat16_tEfNS_4arch4Sm90ELb0ELb0ELb1ELb0ELb0ELb0ELb0ELb1ELb1ELb1ELb0ELb0EEENS1_21CollectiveEpilogueFwdINS6_IJSB_SD_SC_EEESA_SF_SH_Li256ELb0ELb1ELb0ELb0EEENS1_29StaticPersistentTileSchedulerILb0EEEEEEEEEvNT_6ParamsE)
        /*004c*/ 	.short	0x0380
        /*004e*/ 	.short	0x0a00


	//----- nvinfo : EIATTR_SW_WAR
	.align		4
.L_92:
        /*0050*/ 	.byte	0x04, 0x36
        /*0052*/ 	.short	(.L_94 - .L_93)
.L_93:
        /*0054*/ 	.word	0x00000008
.L_94:


//--------------------- .nv.info._ZN7cutlass13device_kernelIN5flash11enable_sm90INS1_16FlashAttnFwdSm90INS1_25CollectiveMainloopFwdSm90ILi2EN4cute5tupleIJNS5_1CILi1EEES8_S8_EEENS6_IJNS7_ILi128EEENS7_ILi80EEENS7_ILi256EEEEEELi256ENS_10bfloat16_tEfNS_4arch4Sm90ELb0ELb0ELb1ELb1ELb0ELb0ELb0ELb1ELb1ELb1ELb0ELb0EEENS1_21CollectiveEpilogueFwdINS6_IJSA_SC_SB_EEES9_SE_SG_Li256ELb1ELb1ELb0ELb0EEENS1_36VarlenDynamicPersistentTileSchedulerILi128ELi80ELi256ELi128ELb0ELb1ELb1ELb0ELb1ELb1EEEEEEEEEvNT_6ParamsE --------------------------
	.section	.nv.info._ZN7cutlass13device_kernelIN5flash11enable_sm90INS1_16FlashAttnFwdSm90INS1_25CollectiveMainloopFwdSm90ILi2EN4cute5tupleIJNS5_1CILi1EEES8_S8_EEENS6_IJNS7_ILi128EEENS7_ILi80EEENS7_ILi256EEEEEELi256ENS_10bfloat16_tEfNS_4arch4Sm90ELb0ELb0ELb1ELb1ELb0ELb0ELb0ELb1ELb1ELb1ELb0ELb0EEENS1_21CollectiveEpilogueFwdINS6_IJSA_SC_SB_EEES9_SE_SG_Li256ELb1ELb1ELb0ELb0EEENS1_36VarlenDynamicPersistentTileSchedulerILi128ELi80ELi256ELi128ELb0ELb1ELb1ELb0ELb1ELb1EEEEEEEEEvNT_6ParamsE,"",@"SHT_CUDA_INFO"
	.sectionflags	@""
	.align	4


	//----- nvinfo : EIATTR_CUDA_API_VERSION
	.align		4
        /*0000*/ 	.byte	0x04, 0x37
        /*0002*/ 	.short	(.L_96 - .L_95)
.L_95:
        /*0004*/ 	.word	0x00000082


	//----- nvinfo : EIATTR_KPARAM_INFO
	.align		4
.L_96:
        /*0008*/ 	.byte	0x04, 0x17
        /*000a*/ 	.short	(.L_98 - .L_97)
.L_97:
        /*000c*/ 	.word	0x00000000
        /*0010*/ 	.short	0x0000
        /*0012*/ 	.short	0x0000
        /*0014*/ 	.byte	0x00, 0xf0, 0x01, 0x2a


	//----- nvinfo : EIATTR_SPARSE_MMA_MASK
	.align		4
.L_98:
        /*0018*/ 	.byte	0x03, 0x50
        /*001a*/ 	.short	0x0000


	//----- nvinfo : EIATTR_MAXREG_COUNT
	.align		4
        /*001c*/ 	.byte	0x03, 0x1b
        /*001e*/ 	.short	0x00a8


	//----- nvinfo : EIATTR_MERCURY_ISA_VERSION
	.align		4
        /*0020*/ 	.byte	0x03, 0x5f
        /*0022*/ 	.short	0x0101


	//----- nvinfo : EIATTR_VRC_CTA_INIT_COUNT
	.align		4
        /*0024*/ 	.byte	0x02, 0x4a
	.zero		1
	.zero		1


	//----- nvinfo : EIATTR_EXIT_INSTR_OFFSETS
	.align		4
        /*0028*/ 	.byte	0x04, 0x1c
        /*002a*/ 	.short	(.L_100 - .L_99)


	//   ....[0]....
.L_99:
        /*002c*/ 	.word	0x00000010


	//----- nvinfo : EIATTR_MAX_THREADS
	.align		4
.L_100:
        /*0030*/ 	.byte	0x04, 0x05
        /*0032*/ 	.short	(.L_102 - .L_101)
.L_101:
        /*0034*/ 	.word	0x00000180
        /*0038*/ 	.word	0x00000001
        /*003c*/ 	.word	0x00000001


	//----- nvinfo : EIATTR_CBANK_PARAM_SIZE
	.align		4
.L_102:
        /*0040*/ 	.byte	0x03, 0x19
        /*0042*/ 	.short	0x0a80


	//----- nvinfo : EIATTR_PARAM_CBANK
	.align		4
        /*0044*/ 	.byte	0x04, 0x0a
        /*0046*/ 	.short	(.L_104 - .L_103)
	.align		4
.L_103:
        /*0048*/ 	.word	index@(.nv.constant0._ZN7cutlass13device_kernelIN5flash11enable_sm90INS1_16FlashAttnFwdSm90INS1_25CollectiveMainloopFwdSm90ILi2EN4cute5tupleIJNS5_1CILi1EEES8_S8_EEENS6_IJNS7_ILi128EEENS7_ILi80EEENS7_ILi256EEEEEELi256ENS_10bfloat16_tEfNS_4arch4Sm90ELb0ELb0ELb1ELb1ELb0ELb0ELb0ELb1ELb1ELb1ELb0ELb0EEENS1_21CollectiveEpilogueFwdINS6_IJSA_SC_SB_EEES9_SE_SG_Li256ELb1ELb1ELb0ELb0EEENS1_36VarlenDynamicPersistentTileSchedulerILi128ELi80ELi256ELi128ELb0ELb1ELb1ELb0ELb1ELb1EEEEEEEEEvNT_6ParamsE)
        /*004c*/ 	.short	0x0380
        /*004e*/ 	.short	0x0a80


	//----- nvinfo : EIATTR_SW_WAR
	.align		4
.L_104:
        /*0050*/ 	.byte	0x04, 0x36
        /*0052*/ 	.short	(.L_106 - .L_105)
.L_105:
        /*0054*/ 	.word	0x00000008
.L_106:


//--------------------- .nv.info._ZN7cutlass13device_kernelIN5flash11enable_sm90INS1_16FlashAttnFwdSm90INS1_25CollectiveMainloopFwdSm90ILi2EN4cute5tupleIJNS5_1CILi1EEES8_S8_EEENS6_IJNS7_ILi128EEENS7_ILi80EEENS7_ILi256EEEEEELi256ENS_10bfloat16_tEfNS_4arch4Sm90ELb0ELb0ELb1ELb1ELb0ELb1ELb0ELb1ELb1ELb1ELb0ELb0EEENS1_21CollectiveEpilogueFwdINS6_IJSA_SC_SB_EEES9_SE_SG_Li256ELb1ELb1ELb0ELb0EEENS1_36VarlenDynamicPersistentTileSchedulerILi128ELi80ELi256ELi128ELb0ELb1ELb1ELb0ELb1ELb1EEEEEEEEEvNT_6ParamsE --------------------------
	.section	.nv.info._ZN7cutlass13device_kernelIN5flash11enable_sm90INS1_16FlashAttnFwdSm90INS1_25CollectiveMainloopFwdSm90ILi2EN4cute5tupleIJNS5_1CILi1EEES8_S8_EEENS6_IJNS7_ILi128EEENS7_ILi80EEENS7_ILi256EEEEEELi256ENS_10bfloat16_tEfNS_4arch4Sm90ELb0ELb0ELb1ELb1ELb0ELb1ELb0ELb1ELb1ELb1ELb0ELb0EEENS1_21CollectiveEpilogueFwdINS6_IJSA_SC_SB_EEES9_SE_SG_Li256ELb1ELb1ELb0ELb0EEENS1_36VarlenDynamicPersistentTileSchedulerILi128ELi80ELi256ELi128ELb0ELb1ELb1ELb0ELb1ELb1EEEEEEEEEvNT_6ParamsE,"",@"SHT_CUDA_INFO"
	.sectionflags	@""
	.align	4


	//----- nvinfo : EIATTR_CUDA_API_VERSION
	.align		4
        /*0000*/ 	.byte	0x04, 0x37
        /*0002*/ 	.short	(.L_108 - .L_107)
.L_107:
        /*0004*/ 	.word	0x00000082


	//----- nvinfo : EIATTR_KPARAM_INFO
	.align		4
.L_108:
        /*0008*/ 	.byte	0x04, 0x17
        /*000a*/ 	.short	(.L_110 - .L_109)
.L_109:
        /*000c*/ 	.word	0x00000000
        /*0010*/ 	.short	0x0000
        /*0012*/ 	.short	0x0000
        /*0014*/ 	.byte	0x00, 0xf0, 0x01, 0x2a


	//----- nvinfo : EIATTR_SPARSE_MMA_MASK
	.align		4
.L_110:
        /*0018*/ 	.byte	0x03, 0x50
        /*001a*/ 	.short	0x0000


	//----- nvinfo : EIATTR_MAXREG_COUNT
	.align		4
        /*001c*/ 	.byte	0x03, 0x1b
        /*001e*/ 	.short	0x00a8


	//----- nvinfo : EIATTR_MERCURY_ISA_VERSION
	.align		4
        /*0020*/ 	.byte	0x03, 0x5f
        /*0022*/ 	.short	0x0101


	//----- nvinfo : EIATTR_VRC_CTA_INIT_COUNT
	.align		4
        /*0024*/ 	.byte	0x02, 0x4a
	.zero		1
	.zero		1


	//----- nvinfo : EIATTR_EXIT_INSTR_OFFSETS
	.align		4
        /*0028*/ 	.byte	0x04, 0x1c
        /*002a*/ 	.short	(.L_112 - .L_111)


	//   ....[0]....
.L_111:
        /*002c*/ 	.word	0x00000010


	//----- nvinfo : EIATTR_MAX_THREADS
	.align		4
.L_112:
        /*0030*/ 	.byte	0x04, 0x05
        /*0032*/ 	.short	(.L_114 - .L_113)
.L_113:
        /*0034*/ 	.word	0x00000180
        /*0038*/ 	.word	0x00000001
        /*003c*/ 	.word	0x00000001


	//----- nvinfo : EIATTR_CBANK_PARAM_SIZE
	.align		4
.L_114:
        /*0040*/ 	.byte	0x03, 0x19
        /*0042*/ 	.short	0x0a80


	//----- nvinfo : EIATTR_PARAM_CBANK
	.align		4
        /*0044*/ 	.byte	0x04, 0x0a
        /*0046*/ 	.short	(.L_116 - .L_115)
	.align		4
.L_115:
        /*0048*/ 	.word	index@(.nv.constant0._ZN7cutlass13device_kernelIN5flash11enable_sm90INS1_16FlashAttnFwdSm90INS1_25CollectiveMainloopFwdSm90ILi2EN4cute5tupleIJNS5_1CILi1EEES8_S8_EEENS6_IJNS7_ILi128EEENS7_ILi80EEENS7_ILi256EEEEEELi256ENS_10bfloat16_tEfNS_4arch4Sm90ELb0ELb0ELb1ELb1ELb0ELb1ELb0ELb1ELb1ELb1ELb0ELb0EEENS1_21CollectiveEpilogueFwdINS6_IJSA_SC_SB_EEES9_SE_SG_Li256ELb1ELb1ELb0ELb0EEENS1_36VarlenDynamicPersistentTileSchedulerILi128ELi80ELi256ELi128ELb0ELb1ELb1ELb0ELb1ELb1EEEEEEEEEvNT_6ParamsE)
        /*004c*/ 	.short	0x0380
        /*004e*/ 	.short	0x0a80


	//----- nvinfo : EIATTR_SW_WAR
	.align		4
.L_116:
        /*0050*/ 	.byte	0x04, 0x36
        /*0052*/ 	.short	(.L_118 - .L_117)
.L_117:
        /*0054*/ 	.word	0x00000008
.L_118:


//--------------------- .nv.info._ZN7cutlass13device_kernelIN5flash11enable_sm90INS1_16FlashAttnFwdSm90INS1_25CollectiveMainloopFwdSm90ILi2EN4cute5tupleIJNS5_1CILi1EEES8_S8_EEENS6_IJNS7_ILi128EEENS7_ILi64EEENS7_ILi256EEEEEELi256ENS_10bfloat16_tEfNS_4arch4Sm90ELb0ELb1ELb1ELb0ELb0ELb0ELb0ELb1ELb1ELb1ELb0ELb0EEENS1_21CollectiveEpilogueFwdINS6_IJSA_SC_SB_EEES9_SE_SG_Li256ELb0ELb1ELb0ELb0EEENS1_30DynamicPersistentTileSchedulerILi256ELi128ELb0ELb1ELb1EEEEEEEEEvNT_6ParamsE --------------------------
	.section	.nv.info._ZN7cutlass13device_kernelIN5flash11enable_sm90INS1_16FlashAttnFwdSm90INS1_25CollectiveMainloopFwdSm90ILi2EN4cute5tupleIJNS5_1CILi1EEES8_S8_EEENS6_IJNS7_ILi128EEENS7_ILi64EEENS7_ILi256EEEEEELi256ENS_10bfloat16_tEfNS_4arch4Sm90ELb0ELb1ELb1ELb0ELb0ELb0ELb0ELb1ELb1ELb1ELb0ELb0EEENS1_21CollectiveEpilogueFwdINS6_IJSA_SC_SB_EEES9_SE_SG_Li256ELb0ELb1ELb0ELb0EEENS1_30DynamicPersistentTileSchedulerILi256ELi128ELb0ELb1ELb1EEEEEEEEEvNT_6ParamsE,"",@"SHT_CUDA_INFO"
	.sectionflags	@""
	.align	4


	//----- nvinfo : EIATTR_CUDA_API_VERSION
	.align		4
        /*0000*/ 	.byte	0x04, 0x37
        /*0002*/ 	.short	(.L_120 - .L_119)
.L_119:
        /*0004*/ 	.word	0x00000082


	//----- nvinfo : EIATTR_KPARAM_INFO
	.align		4
.L_120:
        /*0008*/ 	.byte	0x04, 0x17
        /*000a*/ 	.short	(.L_122 - .L_121)
.L_121:
        /*000c*/ 	.word	0x00000000
        /*0010*/ 	.short	0x0000
        /*0012*/ 	.short	0x0000
        /*0014*/ 	.byte	0x00, 0xf0, 0x01, 0x2a


	//----- nvinfo : EIATTR_SPARSE_MMA_MASK
	.align		4
.L_122:
        /*0018*/ 	.byte	0x03, 0x50
        /*001a*/ 	.short	0x0000


	//----- nvinfo : EIATTR_MAXREG_COUNT
	.align		4
        /*001c*/ 	.byte	0x03, 0x1b
        /*001e*/ 	.short	0x00a8


	//----- nvinfo : EIATTR_MERCURY_ISA_VERSION
	.align		4
        /*0020*/ 	.byte	0x03, 0x5f
        /*0022*/ 	.short	0x0101


	//----- nvinfo : EIATTR_VRC_CTA_INIT_COUNT
	.align		4
        /*0024*/ 	.byte	0x02, 0x4a
	.zero		1
	.zero		1


	//----- nvinfo : EIATTR_EXIT_INSTR_OFFSETS
	.align		4
        /*0028*/ 	.byte	0x04, 0x1c
        /*002a*/ 	.short	(.L_124 - .L_123)


	//   ....[0]....
.L_123:
        /*002c*/ 	.word	0x00000010


	//----- nvinfo : EIATTR_MAX_THREADS
	.align		4
.L_124:
        /*0030*/ 	.byte	0x04, 0x05
        /*0032*/ 	.short	(.L_126 - .L_125)
.L_125:
        /*0034*/ 	.word	0x00000180
        /*0038*/ 	.word	0x00000001
        /*003c*/ 	.word	0x00000001


	//----- nvinfo : EIATTR_CBANK_PARAM_SIZE
	.align		4
.L_126:
        /*0040*/ 	.byte	0x03, 0x19
        /*0042*/ 	.short	0x0a80


	//----- nvinfo : EIATTR_PARAM_CBANK
	.align		4
        /*0044*/ 	.byte	0x04, 0x0a
        /*0046*/ 	.short	(.L_128 - .L_127)
	.align		4
.L_127:
        /*0048*/ 	.word	index@(.nv.constant0._ZN7cutlass13device_kernelIN5flash11enable_sm90INS1_16FlashAttnFwdSm90INS1_25CollectiveMainloopFwdSm90ILi2EN4cute5tupleIJNS5_1CILi1EEES8_S8_EEENS6_IJNS7_ILi128EEENS7_ILi64EEENS7_ILi256EEEEEELi256ENS_10bfloat16_tEfNS_4arch4Sm90ELb0ELb1ELb1ELb0ELb0ELb0ELb0ELb1ELb1ELb1ELb0ELb0EEENS1_21CollectiveEpilogueFwdINS6_IJSA_SC_SB_EEES9_SE_SG_Li256ELb0ELb1ELb0ELb0EEENS1_30DynamicPersistentTileSchedulerILi256ELi128ELb0ELb1ELb1EEEEEEEEEvNT_6ParamsE)
        /*004c*/ 	.short	0x0380
        /*004e*/ 	.short	0x0a80


	//----- nvinfo : EIATTR_SW_WAR
	.align		4
.L_128:
        /*0050*/ 	.byte	0x04, 0x36
        /*0052*/ 	.short	(.L_130 - .L_129)
.L_129:
        /*0054*/ 	.word	0x00000008
.L_130:


//--------------------- .nv.info._ZN7cutlass13device_kernelIN5flash11enable_sm90INS1_16FlashAttnFwdSm90INS1_25CollectiveMainloopFwdSm90ILi2EN4cute5tupleIJNS5_1CILi1EEES8_S8_EEENS6_IJNS7_ILi128EEENS7_ILi64EEENS7_ILi256EEEEEELi256ENS_10bfloat16_tEfNS_4arch4Sm90ELb0ELb1ELb1ELb1ELb0ELb0ELb0ELb1ELb1ELb1ELb0ELb0EEENS1_21CollectiveEpilogueFwdINS6_IJSA_SC_SB_EEES9_SE_SG_Li256ELb1ELb1ELb0ELb0EEENS1_36VarlenDynamicPersistentTileSchedulerILi128ELi64ELi256ELi128ELb0ELb1ELb1ELb1ELb0ELb1EEEEEEEEEvNT_6ParamsE --------------------------
	.section	.nv.info._ZN7cutlass13device_kernelIN5flash11enable_sm90INS1_16FlashAttnFwdSm90INS1_25CollectiveMainloopFwdSm90ILi2EN4cute5tupleIJNS5_1CILi1EEES8_S8_EEENS6_IJNS7_ILi128EEENS7_ILi64EEENS7_ILi256EEEEEELi256ENS_10bfloat16_tEfNS_4arch4Sm90ELb0ELb1ELb1ELb1ELb0ELb0ELb0ELb1ELb1ELb1ELb0ELb0EEENS1_21CollectiveEpilogueFwdINS6_IJSA_SC_SB_EEES9_SE_SG_Li256ELb1ELb1ELb0ELb0EEENS1_36VarlenDynamicPersistentTileSchedulerILi128ELi64ELi256ELi128ELb0ELb1ELb1ELb1ELb0ELb1EEEEEEEEEvNT_6ParamsE,"",@"SHT_CUDA_INFO"
	.sectionflags	@""
	.align	4


	//----- nvinfo : EIATTR_CUDA_API_VERSION
	.align		4
        /*0000*/ 	.byte	0x04, 0x37
        /*0002*/ 	.short	(.L_132 - .L_131)
.L_131:
        /*0004*/ 	.word	0x00000082


	//----- nvinfo : EIATTR_KPARAM_INFO
	.align		4
.L_132:
        /*0008*/ 	.byte	0x04, 0x17
        /*000a*/ 	.short	(.L_134 - .L_133)
.L_133:
        /*000c*/ 	.word	0x00000000
        /*0010*/ 	.short	0x0000
        /*0012*/ 	.short	0x0000
        /*0014*/ 	.byte	0x00, 0xf0, 0x01, 0x2a


	//----- nvinfo : EIATTR_SPARSE_MMA_MASK
	.align		4
.L_134:
        /*0018*/ 	.byte	0x03, 0x50
        /*001a*/ 	.short	0x0000


	//----- nvinfo : EIATTR_MAXREG_COUNT
	.align		4
        /*001c*/ 	.byte	0x03, 0x1b
        /*001e*/ 	.short	0x00a8


	//----- nvinfo : EIATTR_MERCURY_ISA_VERSION
	.align		4
        /*0020*/ 	.byte	0x03, 0x5f
        /*0022*/ 	.short	0x0101


	//----- nvinfo : EIATTR_VRC_CTA_INIT_COUNT
	.align		4
        /*0024*/ 	.byte	0x02, 0x4a
	.zero		1
	.zero		1


	//----- nvinfo : EIATTR_EXIT_INSTR_OFFSETS
	.align		4
        /*0028*/ 	.byte	0x04, 0x1c
        /*002a*/ 	.short	(.L_136 - .L_135)


	//   ....[0]....
.L_135:
        /*002c*/ 	.word	0x00000010


	//----- nvinfo : EIATTR_MAX_THREADS
	.align		4
.L_136:
        /*0030*/ 	.byte	0x04, 0x05
        /*0032*/ 	.short	(.L_138 - .L_137)
.L_137:
        /*0034*/ 	.word	0x00000180
        /*0038*/ 	.word	0x00000001
        /*003c*/ 	.word	0x00000001


	//----- nvinfo : EIATTR_CBANK_PARAM_SIZE
	.align		4
.L_138:
        /*0040*/ 	.byte	0x03, 0x19
        /*0042*/ 	.short	0x0a80


	//----- nvinfo : EIATTR_PARAM_CBANK
	.align		4
        /*0044*/ 	.byte	0x04, 0x0a
        /*0046*/ 	.short	(.L_140 - .L_139)
	.align		4
.L_139:
        /*0048*/ 	.word	index@(.nv.constant0._ZN7cutlass13device_kernelIN5flash11enable_sm90INS1_16FlashAttnFwdSm90INS1_25CollectiveMainloopFwdSm90ILi2EN4cute5tupleIJNS5_1CILi1EEES8_S8_EEENS6_IJNS7_ILi128EEENS7_ILi64EEENS7_ILi256EEEEEELi256ENS_10bfloat16_tEfNS_4arch4Sm90ELb0ELb1ELb1ELb1ELb0ELb0ELb0ELb1ELb1ELb1ELb0ELb0EEENS1_21CollectiveEpilogueFwdINS6_IJSA_SC_SB_EEES9_SE_SG_Li256ELb1ELb1ELb0ELb0EEENS1_36VarlenDynamicPersistentTileSchedulerILi128ELi64ELi256ELi128ELb0ELb1ELb1ELb1ELb0ELb1EEEEEEEEEvNT_6ParamsE)
        /*004c*/ 	.short	0x0380
        /*004e*/ 	.short	0x0a80


	//----- nvinfo : EIATTR_SW_WAR
	.align		4
.L_140:
        /*0050*/ 	.byte	0x04, 0x36
        /*0052*/ 	.short	(.L_142 - .L_141)
.L_141:
        /*0054*/ 	.word	0x00000008
.L_142:


//--------------------- .nv.info._ZN7cutlass13device_kernelIN5flash11enable_sm90INS1_16FlashAttnFwdSm90INS1_25CollectiveMainloopFwdSm90ILi2EN4cute5tupleIJNS5_1CILi1EEES8_S8_EEENS6_IJNS7_ILi128EEENS7_ILi64EEENS7_ILi256EEEEEELi256ENS_10bfloat16_tEfNS_4arch4Sm90ELb0ELb1ELb1ELb1ELb0ELb1ELb0ELb1ELb1ELb1ELb0ELb0EEENS1_21CollectiveEpilogueFwdINS6_IJSA_SC_SB_EEES9_SE_SG_Li256ELb1ELb1ELb0ELb0EEENS1_36VarlenDynamicPersistentTileSchedulerILi128ELi64ELi256ELi128ELb0ELb1ELb1ELb1ELb0ELb1EEEEEEEEEvNT_6ParamsE --------------------------
	.section	.nv.info._ZN7cutlass13device_kernelIN5flash11enable_sm90INS1_16FlashAttnFwdSm90INS1_25CollectiveMainloopFwdSm90ILi2EN4cute5tupleIJNS5_1CILi1EEES8_S8_EEENS6_IJNS7_ILi128EEENS7_ILi64EEENS7_ILi256EEEEEELi256ENS_10bfloat16_tEfNS_4arch4Sm90ELb0ELb1ELb1ELb1ELb0ELb1ELb0ELb1ELb1ELb1ELb0ELb0EEENS1_21CollectiveEpilogueFwdINS6_IJSA_SC_SB_EEES9_SE_SG_Li256ELb1ELb1ELb0ELb0EEENS1_36VarlenDynamicPersistentTileSchedulerILi128ELi64ELi256ELi128ELb0ELb1ELb1ELb1ELb0ELb1EEEEEEEEEvNT_6ParamsE,"",@"SHT_CUDA_INFO"
	.sectionflags	@""
	.align	4


	//----- nvinfo : EIATTR_CUDA_API_VERSION
	.align		4
        /*0000*/ 	.byte	0x04, 0x37
        /*0002*/ 	.short	(.L_144 - .L_143)
.L_143:
        /*0004*/ 	.word	0x00000082


	//----- nvinfo : EIATTR_KPARAM_INFO
	.align		4
.L_144:
        /*0008*/ 	.byte	0x04, 0x17
        /*000a*/ 	.short	(.L_146 - .L_145)
.L_145:
        /*000c*/ 	.word	0x00000000
        /*0010*/ 	.short	0x0000
        /*0012*/ 	.short	0x0000
        /*0014*/ 	.byte	0x00, 0xf0, 0x01, 0x2a


	//----- nvinfo : EIATTR_SPARSE_MMA_MASK
	.align		4
.L_146:
        /*0018*/ 	.byte	0x03, 0x50
        /*001a*/ 	.short	0x0000


	//----- nvinfo : EIATTR_MAXREG_COUNT
	.align		4
        /*001c*/ 	.byte	0x03, 0x1b
        /*001e*/ 	.short	0x00a8


	//----- nvinfo : EIATTR_MERCURY_ISA_VERSION
	.align		4
        /*0020*/ 	.byte	0x03, 0x5f
        /*0022*/ 	.short	0x0101


	//----- nvinfo : EIATTR_VRC_CTA_INIT_COUNT
	.align		4
        /*0024*/ 	.byte	0x02, 0x4a
	.zero		1
	.zero		1


	//----- nvinfo : EIATTR_EXIT_INSTR_OFFSETS
	.align		4
        /*0028*/ 	.byte	0x04, 0x1c
        /*002a*/ 	.short	(.L_148 - .L_147)


	//   ....[0]....
.L_147:
        /*002c*/ 	.word	0x00000010


	//----- nvinfo : EIATTR_MAX_THREADS
	.align		4
.L_148:
        /*0030*/ 	.byte	0x04, 0x05
        /*0032*/ 	.short	(.L_150 - .L_149)
.L_149:
        /*0034*/ 	.word	0x00000180
        /*0038*/ 	.word	0x00000001
        /*003c*/ 	.word	0x00000001


	//----- nvinfo : EIATTR_CBANK_PARAM_SIZE
	.align		4
.L_150:
        /*0040*/ 	.byte	0x03, 0x19
        /*0042*/ 	.short	0x0a80


	//----- nvinfo : EIATTR_PARAM_CBANK
	.align		4
        /*0044*/ 	.byte	0x04, 0x0a
        /*0046*/ 	.short	(.L_152 - .L_151)
	.align		4
.L_151:
        /*0048*/ 	.word	index@(.nv.constant0._ZN7cutlass13device_kernelIN5flash11enable_sm90INS1_16FlashAttnFwdSm90INS1_25CollectiveMainloopFwdSm90ILi2EN4cute5tupleIJNS5_1CILi1EEES8_S8_EEENS6_IJNS7_ILi128EEENS7_ILi64EEENS7_ILi256EEEEEELi256ENS_10bfloat16_tEfNS_4arch4Sm90ELb0ELb1ELb1ELb1ELb0ELb1ELb0ELb1ELb1ELb1ELb0ELb0EEENS1_21CollectiveEpilogueFwdINS6_IJSA_SC_SB_EEES9_SE_SG_Li256ELb1ELb1ELb0ELb0EEENS1_36VarlenDynamicPersistentTileSchedulerILi128ELi64ELi256ELi128ELb0ELb1ELb1ELb1ELb0ELb1EEEEEEEEEvNT_6ParamsE)
        /*004c*/ 	.short	0x0380
        /*004e*/ 	.short	0x0a80


	//----- nvinfo : EIATTR_SW_WAR
	.align		4
.L_152:
        /*0050*/ 	.byte	0x04, 0x36
        /*0052*/ 	.short	(.L_154 - .L_153)
.L_153:
        /*0054*/ 	.word	0x00000008
.L_154:


//--------------------- .nv.info._ZN7cutlass13device_kernelIN5flash11enable_sm90INS1_16FlashAttnFwdSm90INS1_25CollectiveMainloopFwdSm90ILi2EN4cute5tupleIJNS5_1CILi1EEES8_S8_EEENS6_IJNS7_ILi128EEENS7_ILi80EEENS7_ILi256EEEEEELi256ENS_10bfloat16_tEfNS_4arch4Sm90ELb1ELb0ELb1ELb0ELb0ELb0ELb0ELb1ELb1ELb1ELb0ELb0EEENS1_21CollectiveEpilogueFwdINS6_IJSA_SC_SB_EEES9_SE_SG_Li256ELb0ELb1ELb0ELb0EEENS1_30DynamicPersistentTileSchedulerILi256ELi128ELb0ELb1ELb1EEEEEEEEEvNT_6ParamsE --------------------------
	.section	.nv.info._ZN7cutlass13device_kernelIN5flash11enable_sm90INS1_16FlashAttnFwdSm90INS1_25CollectiveMainloopFwdSm90ILi2EN4cute5tupleIJNS5_1CILi1EEES8_S8_EEENS6_IJNS7_ILi128EEENS7_ILi80EEENS7_ILi256EEEEEELi256ENS_10bfloat16_tEfNS_4arch4Sm90ELb1ELb0ELb1ELb0ELb0ELb0ELb0ELb1ELb1ELb1ELb0ELb0EEENS1_21CollectiveEpilogueFwdINS6_IJSA_SC_SB_EEES9_SE_SG_Li256ELb0ELb1ELb0ELb0EEENS1_30DynamicPersistentTileSchedulerILi256ELi128ELb0ELb1ELb1EEEEEEEEEvNT_6ParamsE,"",@"SHT_CUDA_INFO"
	.sectionflags	@""
	.align	4


	//----- nvinfo : EIATTR_CUDA_API_VERSION
	.align		4
        /*0000*/ 	.byte	0x04, 0x37
        /*0002*/ 	.short	(.L_156 - .L_155)
.L_155:
        /*0004*/ 	.word	0x00000082


	//----- nvinfo : EIATTR_KPARAM_INFO
	.align		4
.L_156:
        /*0008*/ 	.byte	0x04, 0x17
        /*000a*/ 	.short	(.L_158 - .L_157)
.L_157:
        /*000c*/ 	.word	0x00000000
        /*0010*/ 	.short	0x0000
        /*0012*/ 	.short	0x0000
        /*0014*/ 	.byte	0x00, 0xf0, 0x01, 0x2a


	//----- nvinfo : EIATTR_SPARSE_MMA_MASK
	.align		4
.L_158:
        /*0018*/ 	.byte	0x03, 0x50
        /*001a*/ 	.short	0x0000


	//----- nvinfo : EIATTR_MAXREG_COUNT
	.align		4
        /*001c*/ 	.byte	0x03, 0x1b
        /*001e*/ 	.short	0x00a8


	//----- nvinfo : EIATTR_MERCURY_ISA_VERSION
	.align		4
        /*0020*/ 	.byte	0x03, 0x5f
        /*0022*/ 	.short	0x0101


	//----- nvinfo : EIATTR_VRC_CTA_INIT_COUNT
	.align		4
        /*0024*/ 	.byte	0x02, 0x4a
	.zero		1
	.zero		1


	//----- nvinfo : EIATTR_EXIT_INSTR_OFFSETS
	.align		4
        /*0028*/ 	.byte	0x04, 0x1c
        /*002a*/ 	.short	(.L_160 - .L_159)


	//   ....[0]....
.L_159:
        /*002c*/ 	.word	0x00000010


	//----- nvinfo : EIATTR_MAX_THREADS
	.align		4
.L_160:
        /*0030*/ 	.byte	0x04, 0x05
        /*0032*/ 	.short	(.L_162 - .L_161)
.L_161:
        /*0034*/ 	.word	0x00000180
        /*0038*/ 	.word	0x00000001
        /*003c*/ 	.word	0x00000001


	//----- nvinfo : EIATTR_CBANK_PARAM_SIZE
	.align		4
.L_162:
        /*0040*/ 	.byte	0x03, 0x19
        /*0042*/ 	.short	0x0a80


	//----- nvinfo : EIATTR_PARAM_CBANK
	.align		4
        /*0044*/ 	.byte	0x04, 0x0a
        /*0046*/ 	.short	(.L_164 - .L_163)
	.align		4
.L_163:
        /*0048*/ 	.word	index@(.nv.constant0._ZN7cutlass13device_kernelIN5flash11enable_sm90INS1_16FlashAttnFwdSm90INS1_25CollectiveMainloopFwdSm90ILi2EN4cute5tupleIJNS5_1CILi1EEES8_S8_EEENS6_IJNS7_ILi128EEENS7_ILi80EEENS7_ILi256EEEEEELi256ENS_10bfloat16_tEfNS_4arch4Sm90ELb1ELb0ELb1ELb0ELb0ELb0ELb0ELb1ELb1ELb1ELb0ELb0EEENS1_21CollectiveEpilogueFwdINS6_IJSA_SC_SB_EEES9_SE_SG_Li256ELb0ELb1ELb0ELb0EEENS1_30DynamicPersistentTileSchedulerILi256ELi128ELb0ELb1ELb1EEEEEEEEEvNT_6ParamsE)
        /*004c*/ 	.short	0x0380
        /*004e*/ 	.short	0x0a80


	//----- nvinfo : EIATTR_SW_WAR
	.align		4
.L_164:
        /*0050*/ 	.byte	0x04, 0x36
        /*0052*/ 	.short	(.L_166 - .L_165)
.L_165:
        /*0054*/ 	.word	0x00000008
.L_166:


//--------------------- .nv.info._ZN7cutlass13device_kernelIN5flash11enable_sm90INS1_16FlashAttnFwdSm90INS1_25CollectiveMainloopFwdSm90ILi2EN4cute5tupleIJNS5_1CILi1EEES8_S8_EEENS6_IJNS7_ILi128EEENS7_ILi80EEENS7_ILi256EEEEEELi256ENS_10bfloat16_tEfNS_4arch4Sm90ELb1ELb0ELb1ELb1ELb0ELb0ELb0ELb1ELb1ELb1ELb0ELb0EEENS1_21CollectiveEpilogueFwdINS6_IJSA_SC_SB_EEES9_SE_SG_Li256ELb1ELb1ELb0ELb0EEENS1_36VarlenDynamicPersistentTileSchedulerILi128ELi80ELi256ELi128ELb0ELb1ELb1ELb1ELb1ELb1EEEEEEEEEvNT_6ParamsE --------------------------
	.section	.nv.info._ZN7cutlass13device_kernelIN5flash11enable_sm90INS1_16FlashAttnFwdSm90INS1_25CollectiveMainloopFwdSm90ILi2EN4cute5tupleIJNS5_1CILi1EEES8_S8_EEENS6_IJNS7_ILi128EEENS7_ILi80EEENS7_ILi256EEEEEELi256ENS_10bfloat16_tEfNS_4arch4Sm90ELb1ELb0ELb1ELb1ELb0ELb0ELb0ELb1ELb1ELb1ELb0ELb0EEENS1_21CollectiveEpilogueFwdINS6_IJSA_SC_SB_EEES9_SE_SG_Li256ELb1ELb1ELb0ELb0EEENS1_36VarlenDynamicPersistentTileSchedulerILi128ELi80ELi256ELi128ELb0ELb1ELb1ELb1ELb1ELb1EEEEEEEEEvNT_6ParamsE,"",@"SHT_CUDA_INFO"
	.sectionflags	@""
	.align	4


	//----- nvinfo : EIATTR_CUDA_API_VERSION
	.align		4
        /*0000*/ 	.byte	0x04, 0x37
        /*0002*/ 	.short	(.L_168 - .L_167)
.L_167:
        /*0004*/ 	.word	0x00000082


	//----- nvinfo : EIATTR_KPARAM_INFO
	.align		4
.L_168:
        /*0008*/ 	.byte	0x04, 0x17
        /*000a*/ 	.short	(.L_170 - .L_169)
.L_169:
        /*000c*/ 	.word	0x00000000
        /*0010*/ 	.short	0x0000
        /*0012*/ 	.short	0x0000
        /*0014*/ 	.byte	0x00, 0xf0, 0x01, 0x2a


	//----- nvinfo : EIATTR_SPARSE_MMA_MASK
	.align		4
.L_170:
        /*0018*/ 	.byte	0x03, 0x50
        /*001a*/ 	.short	0x0000


	//----- nvinfo : EIATTR_MAXREG_COUNT
	.align		4
        /*001c*/ 	.byte	0x03, 0x1b
        /*001e*/ 	.short	0x00a8


	//----- nvinfo : EIATTR_MERCURY_ISA_VERSION
	.align		4
        /*0020*/ 	.byte	0x03, 0x5f
        /*0022*/ 	.short	0x0101


	//----- nvinfo : EIATTR_VRC_CTA_INIT_COUNT
	.align		4
        /*0024*/ 	.byte	0x02, 0x4a
	.zero		1
	.zero		1


	//----- nvinfo : EIATTR_EXIT_INSTR_OFFSETS
	.align		4
        /*0028*/ 	.byte	0x04, 0x1c
        /*002a*/ 	.short	(.L_172 - .L_171)


	//   ....[0]....
.L_171:
        /*002c*/ 	.word	0x00000010


	//----- nvinfo : EIATTR_MAX_THREADS
	.align		4
.L_172:
        /*0030*/ 	.byte	0x04, 0x05
        /*0032*/ 	.short	(.L_174 - .L_173)
.L_173:
        /*0034*/ 	.word	0x00000180
        /*0038*/ 	.word	0x00000001
        /*003c*/ 	.word	0x00000001


	//----- nvinfo : EIATTR_CBANK_PARAM_SIZE
	.align		4
.L_174:
        /*0040*/ 	.byte	0x03, 0x19
        /*0042*/ 	.short	0x0a80


	//----- nvinfo : EIATTR_PARAM_CBANK
	.align		4
        /*0044*/ 	.byte	0x04, 0x0a
        /*0046*/ 	.short	(.L_176 - .L_175)
	.align		4
.L_175:
        /*0048*/ 	.word	index@(.nv.constant0._ZN7cutlass13device_kernelIN5flash11enable_sm90INS1_16FlashAttnFwdSm90INS1_25CollectiveMainloopFwdSm90ILi2EN4cute5tupleIJNS5_1CILi1EEES8_S8_EEENS6_IJNS7_ILi128EEENS7_ILi80EEENS7_ILi256EEEEEELi256ENS_10bfloat16_tEfNS_4arch4Sm90ELb1ELb0ELb1ELb1ELb0ELb0ELb0ELb1ELb1ELb1ELb0ELb0EEENS1_21CollectiveEpilogueFwdINS6_IJSA_SC_SB_EEES9_SE_SG_Li256ELb1ELb1ELb0ELb0EEENS1_36VarlenDynamicPersistentTileSchedulerILi128ELi80ELi256ELi128ELb0ELb1ELb1ELb1ELb1ELb1EEEEEEEEEvNT_6ParamsE)
        /*004c*/ 	.short	0x0380
        /*004e*/ 	.short	0x0a80


	//----- nvinfo : EIATTR_SW_WAR
	.align		4
.L_176:
        /*0050*/ 	.byte	0x04, 0x36
        /*0052*/ 	.short	(.L_178 - .L_177)
.L_177:
        /*0054*/ 	.word	0x00000008
.L_178:


//--------------------- .nv.info._ZN7cutlass13device_kernelIN5flash11enable_sm90INS1_16FlashAttnFwdSm90INS1_25CollectiveMainloopFwdSm90ILi2EN4cute5tupleIJNS5_1CILi1EEES8_S8_EEENS6_IJNS7_ILi128EEENS7_ILi80EEENS7_ILi256EEEEEELi256ENS_10bfloat16_tEfNS_4arch4Sm90ELb1ELb0ELb1ELb1ELb0ELb1ELb0ELb1ELb1ELb1ELb0ELb0EEENS1_21CollectiveEpilogueFwdINS6_IJSA_SC_SB_EEES9_SE_SG_Li256ELb1ELb1ELb0ELb0EEENS1_36VarlenDynamicPersistentTileSchedulerILi128ELi80ELi256ELi128ELb0ELb1ELb1ELb1ELb1ELb1EEEEEEEEEvNT_6ParamsE --------------------------
	.section	.nv.info._ZN7cutlass13device_kernelIN5flash11enable_sm90INS1_16FlashAttnFwdSm90INS1_25CollectiveMainloopFwdSm90ILi2EN4cute5tupleIJNS5_1CILi1EEES8_S8_EEENS6_IJNS7_ILi128EEENS7_ILi80EEENS7_ILi256EEEEEELi256ENS_10bfloat16_tEfNS_4arch4Sm90ELb1ELb0ELb1ELb1ELb0ELb1ELb0ELb1ELb1ELb1ELb0ELb0EEENS1_21CollectiveEpilogueFwdINS6_IJSA_SC_SB_EEES9_SE_SG_Li256ELb1ELb1ELb0ELb0EEENS1_36VarlenDynamicPersistentTileSchedulerILi128ELi80ELi256ELi128ELb0ELb1ELb1ELb1ELb1ELb1EEEEEEEEEvNT_6ParamsE,"",@"SHT_CUDA_INFO"
	.sectionflags	@""
	.align	4


	//----- nvinfo : EIATTR_CUDA_API_VERSION
	.align		4
        /*0000*/ 	.byte	0x04, 0x37
        /*0002*/ 	.short	(.L_180 - .L_179)
.L_179:
        /*0004*/ 	.word	0x00000082


	//----- nvinfo : EIATTR_KPARAM_INFO
	.align		4
.L_180:
        /*0008*/ 	.byte	0x04, 0x17
        /*000a*/ 	.short	(.L_182 - .L_181)
.L_181:
        /*000c*/ 	.word	0x00000000
        /*0010*/ 	.short	0x0000
        /*0012*/ 	.short	0x0000
        /*0014*/ 	.byte	0x00, 0xf0, 0x01, 0x2a


	//----- nvinfo : EIATTR_SPARSE_MMA_MASK
	.align		4
.L_182:
        /*0018*/ 	.byte	0x03, 0x50
        /*001a*/ 	.short	0x0000


	//----- nvinfo : EIATTR_MAXREG_COUNT
	.align		4
        /*001c*/ 	.byte	0x03, 0x1b
        /*001e*/ 	.short	0x00a8


	//----- nvinfo : EIATTR_MERCURY_ISA_VERSION
	.align		4
        /*0020*/ 	.byte	0x03, 0x5f
        /*0022*/ 	.short	0x0101


	//----- nvinfo : EIATTR_VRC_CTA_INIT_COUNT
	.align		4
        /*0024*/ 	.byte	0x02, 0x4a
	.zero		1
	.zero		1


	//----- nvinfo : EIATTR_EXIT_INSTR_OFFSETS
	.align		4
        /*0028*/ 	.byte	0x04, 0x1c
        /*002a*/ 	.short	(.L_184 - .L_183)


	//   ....[0]....
.L_183:
        /*002c*/ 	.word	0x00000010


	//----- nvinfo : EIATTR_MAX_THREADS
	.align		4
.L_184:
        /*0030*/ 	.byte	0x04, 0x05
        /*0032*/ 	.short	(.L_186 - .L_185)
.L_185:
        /*0034*/ 	.word	0x00000180
        /*0038*/ 	.word	0x00000001
        /*003c*/ 	.word	0x00000001


	//----- nvinfo : EIATTR_CBANK_PARAM_SIZE
	.align		4
.L_186:
        /*0040*/ 	.byte	0x03, 0x19
        /*0042*/ 	.short	0x0a80


	//----- nvinfo : EIATTR_PARAM_CBANK
	.align		4
        /*0044*/ 	.byte	0x04, 0x0a
        /*0046*/ 	.short	(.L_188 - .L_187)
	.align		4
.L_187:
        /*0048*/ 	.word	index@(.nv.constant0._ZN7cutlass13device_kernelIN5flash11enable_sm90INS1_16FlashAttnFwdSm90INS1_25CollectiveMainloopFwdSm90ILi2EN4cute5tupleIJNS5_1CILi1EEES8_S8_EEENS6_IJNS7_ILi128EEENS7_ILi80EEENS7_ILi256EEEEEELi256ENS_10bfloat16_tEfNS_4arch4Sm90ELb1ELb0ELb1ELb1ELb0ELb1ELb0ELb1ELb1ELb1ELb0ELb0EEENS1_21CollectiveEpilogueFwdINS6_IJSA_SC_SB_EEES9_SE_SG_Li256ELb1ELb1ELb0ELb0EEENS1_36VarlenDynamicPersistentTileSchedulerILi128ELi80ELi256ELi128ELb0ELb1ELb1ELb1ELb1ELb1EEEEEEEEEvNT_6ParamsE)
        /*004c*/ 	.short	0x0380
        /*004e*/ 	.short	0x0a80


	//----- nvinfo : EIATTR_SW_WAR
	.align		4
.L_188:
        /*0050*/ 	.byte	0x04, 0x36
        /*0052*/ 	.short	(.L_190 - .L_189)
.L_189:
        /*0054*/ 	.word	0x00000008
.L_190:


//--------------------- .nv.callgraph             --------------------------
	.section	.nv.callgraph,"",@"SHT_CUDA_CALLGRAPH"
	.align	4
	.sectionentsize	8
	.align		4
        /*0000*/ 	.word	0x00000000
	.align		4
        /*0004*/ 	.word	0xffffffff
	.align		4
        /*0008*/ 	.word	0x00000000
	.align		4
        /*000c*/ 	.word	0xfffffffe
	.align		4
        /*0010*/ 	.word	0x00000000
	.align		4
        /*0014*/ 	.word	0xfffffffd
	.align		4
        /*0018*/ 	.word	0x00000000
	.align		4
        /*001c*/ 	.word	0xfffffffc


//--------------------- .nv.constant4             --------------------------
	.section	.nv.constant4,"a",@progbits
	.align	8
	.align		8
.nv.constant4:
        /*0000*/ 	.dword	_ZN82_INTERNAL_de5d1f9d_46_flash_fwd_hdim256_bf16_softcap_packgqa_sm90_cu_49158569_36404cuda3std3__45__cpo5beginE
	.align		8
        /*0008*/ 	.dword	_ZN82_INTERNAL_de5d1f9d_46_flash_fwd_hdim256_bf16_softcap_packgqa_sm90_cu_49158569_36404cuda3std3__45__cpo3endE
	.align		8
        /*0010*/ 	.dword	_ZN82_INTERNAL_de5d1f9d_46_flash_fwd_hdim256_bf16_softcap_packgqa_sm90_cu_49158569_36404cuda3std3__45__cpo6cbeginE
	.align		8
        /*0018*/ 	.dword	_ZN82_INTERNAL_de5d1f9d_46_flash_fwd_hdim256_bf16_softcap_packgqa_sm90_cu_49158569_36404cuda3std3__45__cpo4cendE
	.align		8
        /*0020*/ 	.dword	_ZN82_INTERNAL_de5d1f9d_46_flash_fwd_hdim256_bf16_softcap_packgqa_sm90_cu_49158569_36404cuda3std3__484_GLOBAL__N__de5d1f9d_46_flash_fwd_hdim256_bf16_softcap_packgqa_sm90_cu_49158569_36406ignoreE
	.align		8
        /*0028*/ 	.dword	_ZN82_INTERNAL_de5d1f9d_46_flash_fwd_hdim256_bf16_softcap_packgqa_sm90_cu_49158569_36404cuda3std3__419piecewise_constructE
	.align		8
        /*0030*/ 	.dword	_ZN82_INTERNAL_de5d1f9d_46_flash_fwd_hdim256_bf16_softcap_packgqa_sm90_cu_49158569_36404cuda3std3__48in_placeE
	.align		8
        /*0038*/ 	.dword	_ZN82_INTERNAL_de5d1f9d_46_flash_fwd_hdim256_bf16_softcap_packgqa_sm90_cu_49158569_36404cuda3std6ranges3__45__cpo4swapE
	.align		8
        /*0040*/ 	.dword	_ZN82_INTERNAL_de5d1f9d_46_flash_fwd_hdim256_bf16_softcap_packgqa_sm90_cu_49158569_36404cuda3std6ranges3__45__cpo9iter_moveE
	.align		8
        /*0048*/ 	.dword	_ZN82_INTERNAL_de5d1f9d_46_flash_fwd_hdim256_bf16_softcap_packgqa_sm90_cu_49158569_36404cute7productE
	.align		8
        /*0050*/ 	.dword	_ZN82_INTERNAL_de5d1f9d_46_flash_fwd_hdim256_bf16_softcap_packgqa_sm90_cu_49158569_36404cute1_E


//--------------------- .text._ZN7cutlass13device_kernelIN5flash11enable_sm90INS1_16FlashAttnFwdSm90INS1_25CollectiveMainloopFwdSm90ILi2EN4cute5tupleIJNS5_1CILi1EEES8_S8_EEENS6_IJNS7_ILi128EEENS7_ILi80EEENS7_ILi256EEEEEELi256ENS_10bfloat16_tEfNS_4arch4Sm90ELb0ELb0ELb1ELb0ELb0ELb0ELb0ELb1ELb1ELb1ELb0ELb0EEENS1_21CollectiveEpilogueFwdINS6_IJSA_SC_SB_EEES9_SE_SG_Li256ELb0ELb1ELb0ELb0EEENS1_29StaticPersistentTileSchedulerILb0EEEEEEEEEvNT_6ParamsE --------------------------
	.section	.text._ZN7cutlass13device_kernelIN5flash11enable_sm90INS1_16FlashAttnFwdSm90INS1_25CollectiveMainloopFwdSm90ILi2EN4cute5tupleIJNS5_1CILi1EEES8_S8_EEENS6_IJNS7_ILi128EEENS7_ILi80EEENS7_ILi256EEEEEELi256ENS_10bfloat16_tEfNS_4arch4Sm90ELb0ELb0ELb1ELb0ELb0ELb0ELb0ELb1ELb1ELb1ELb0ELb0EEENS1_21CollectiveEpilogueFwdINS6_IJSA_SC_SB_EEES9_SE_SG_Li256ELb0ELb1ELb0ELb0EEENS1_29StaticPersistentTileSchedulerILb0EEEEEEEEEvNT_6ParamsE,"ax",@progbits
	.align	128
.text._ZN7cutlass13device_kernelIN5flash11enable_sm90INS1_16FlashAttnFwdSm90INS1_25CollectiveMainloopFwdSm90ILi2EN4cute5tupleIJNS5_1CILi1EEES8_S8_EEENS6_IJNS7_ILi128EEENS7_ILi80EEENS7_ILi256EEEEEELi256ENS_10bfloat16_tEfNS_4arch4Sm90ELb0ELb0ELb1ELb0ELb0ELb0ELb0ELb1ELb1ELb1ELb0ELb0EEENS1_21CollectiveEpilogueFwdINS6_IJSA_SC_SB_EEES9_SE_SG_Li256ELb0ELb1ELb0ELb0EEENS1_29StaticPersistentTileSchedulerILb0EEEEEEEEEvNT_6ParamsE:
        .type           _ZN7cutlass13device_kernelIN5flash11enable_sm90INS1_16FlashAttnFwdSm90INS1_25CollectiveMainloopFwdSm90ILi2EN4cute5tupleIJNS5_1CILi1EEES8_S8_EEENS6_IJNS7_ILi128EEENS7_ILi80EEENS7_ILi256EEEEEELi256ENS_10bfloat16_tEfNS_4arch4Sm90ELb0ELb0ELb1ELb0ELb0ELb0ELb0ELb1ELb1ELb1ELb0ELb0EEENS1_21CollectiveEpilogueFwdINS6_IJSA_SC_SB_EEES9_SE_SG_Li256ELb0ELb1ELb0ELb0EEENS1_29StaticPersistentTileSchedulerILb0EEEEEEEEEvNT_6ParamsE,@function
        .size           _ZN7cutlass13device_kernelIN5flash11enable_sm90INS1_16FlashAttnFwdSm90INS1_25CollectiveMainloopFwdSm90ILi2EN4cute5tupleIJNS5_1CILi1EEES8_S8_EEENS6_IJNS7_ILi128EEENS7_ILi80EEENS7_ILi256EEEEEELi256ENS_10bfloat16_tEfNS_4arch4Sm90ELb0ELb0ELb1ELb0ELb0ELb0ELb0ELb1ELb1ELb1ELb0ELb0EEENS1_21CollectiveEpilogueFwdINS6_IJSA_SC_SB_EEES9_SE_SG_Li256ELb0ELb1ELb0ELb0EEENS1_29StaticPersistentTileSchedulerILb0EEEEEEEEEvNT_6ParamsE,(.L_x_10 - _ZN7cutlass13device_kernelIN5flash11enable_sm90INS1_16FlashAttnFwdSm90INS1_25CollectiveMainloopFwdSm90ILi2EN4cute5tupleIJNS5_1CILi1EEES8_S8_EEENS6_IJNS7_ILi128EEENS7_ILi80EEENS7_ILi256EEEEEELi256ENS_10bfloat16_tEfNS_4arch4Sm90ELb0ELb0ELb1ELb0ELb0ELb0ELb0ELb1ELb1ELb1ELb0ELb0EEENS1_21CollectiveEpilogueFwdINS6_IJSA_SC_SB_EEES9_SE_SG_Li256ELb0ELb1ELb0ELb0EEENS1_29StaticPersistentTileSchedulerILb0EEEEEEEEEvNT_6ParamsE)
        .other          _ZN7cutlass13device_kernelIN5flash11enable_sm90INS1_16FlashAttnFwdSm90INS1_25CollectiveMainloopFwdSm90ILi2EN4cute5tupleIJNS5_1CILi1EEES8_S8_EEENS6_IJNS7_ILi128EEENS7_ILi80EEENS7_ILi256EEEEEELi256ENS_10bfloat16_tEfNS_4arch4Sm90ELb0ELb0ELb1ELb0ELb0ELb0ELb0ELb1ELb1ELb1ELb0ELb0EEENS1_21CollectiveEpilogueFwdINS6_IJSA_SC_SB_EEES9_SE_SG_Li256ELb0ELb1ELb0ELb0EEENS1_29StaticPersistentTileSchedulerILb0EEEEEEEEEvNT_6ParamsE,@"STO_CUDA_ENTRY STV_DEFAULT"
_ZN7cutlass13device_kernelIN5flash11enable_sm90INS1_16FlashAttnFwdSm90INS1_25CollectiveMainloopFwdSm90ILi2EN4cute5tupleIJNS5_1CILi1EEES8_S8_EEENS6_IJNS7_ILi128EEENS7_ILi80EEENS7_ILi256EEEEEELi256ENS_10bfloat16_tEfNS_4arch4Sm90ELb0ELb0ELb1ELb0ELb0ELb0ELb0ELb1ELb1ELb1ELb0ELb0EEENS1_21CollectiveEpilogueFwdINS6_IJSA_SC_SB_EEES9_SE_SG_Li256ELb0ELb1ELb0ELb0EEENS1_29StaticPersistentTileSchedulerILb0EEEEEEEEEvNT_6ParamsE:
[----:B------:R-:W-:Y:S01]  /*0000*/  LDC R1, c[0x0][0x37c] ;  /* 0x0000df00ff017b82 */ /* 0x000fe20000000800 */
[----:B------:R-:W-:Y:S05]  /*0010*/  EXIT ;  /* 0x000000000000794d */ /* 0x000fea0003800000 */
.L_x_0:
[----:B------:R-:W-:-:S00]  /*0020*/  BRA `(.L_x_0) ;  /* 0xfffffffc00fc7947 */ /* 0x000fc0000383ffff */
[----:B------:R-:W-:-:S00]  /*0030*/  NOP ;  /* 0x0000000000007918 */ /* 0x000fc00000000000 */
        /* <DEDUP_REMOVED lines=12> */
.L_x_10:


//--------------------- .text._ZN7cutlass13device_kernelIN5flash11enable_sm90INS1_16FlashAttnFwdSm90INS1_25CollectiveMainloopFwdSm90ILi2EN4cute5tupleIJNS5_1CILi2EEENS7_ILi1EEES9_EEENS6_IJNS7_ILi128EEENS7_ILi80EEENS7_ILi256EEEEEELi256ENS_10bfloat16_tEfNS_4arch4Sm90ELb0ELb0ELb1ELb0ELb0ELb0ELb0ELb1ELb1ELb1ELb0ELb0EEENS1_21CollectiveEpilogueFwdINS6_IJSB_SD_SC_EEESA_SF_SH_Li256ELb0ELb1ELb0ELb0EEENS1_29StaticPersistentTileSchedulerILb0EEEEEEEEEvNT_6ParamsE --------------------------
	.section	.text._ZN7cutlass13device_kernelIN5flash11enable_sm90INS1_16FlashAttnFwdSm90INS1_25CollectiveMainloopFwdSm90ILi2EN4cute5tupleIJNS5_1CILi2EEENS7_ILi1EEES9_EEENS6_IJNS7_ILi128EEENS7_ILi80EEENS7_ILi256EEEEEELi256ENS_10bfloat16_tEfNS_4arch4Sm90ELb0ELb0ELb1ELb0ELb0ELb0ELb0ELb1ELb1ELb1ELb0ELb0EEENS1_21CollectiveEpilogueFwdINS6_IJSB_SD_SC_EEESA_SF_SH_Li256ELb0ELb1ELb0ELb0EEENS1_29StaticPersistentTileSchedulerILb0EEEEEEEEEvNT_6ParamsE,"ax",@progbits
	.align	128
.text._ZN7cutlass13device_kernelIN5flash11enable_sm90INS1_16FlashAttnFwdSm90INS1_25CollectiveMainloopFwdSm90ILi2EN4cute5tupleIJNS5_1CILi2EEENS7_ILi1EEES9_EEENS6_IJNS7_ILi128EEENS7_ILi80EEENS7_ILi256EEEEEELi256ENS_10bfloat16_tEfNS_4arch4Sm90ELb0ELb0ELb1ELb0ELb0ELb0ELb0ELb1ELb1ELb1ELb0ELb0EEENS1_21CollectiveEpilogueFwdINS6_IJSB_SD_SC_EEESA_SF_SH_Li256ELb0ELb1ELb0ELb0EEENS1_29StaticPersistentTileSchedulerILb0EEEEEEEEEvNT_6ParamsE:
        .type           _ZN7cutlass13device_kernelIN5flash11enable_sm90INS1_16FlashAttnFwdSm90INS1_25CollectiveMainloopFwdSm90ILi2EN4cute5tupleIJNS5_1CILi2EEENS7_ILi1EEES9_EEENS6_IJNS7_ILi128EEENS7_ILi80EEENS7_ILi256EEEEEELi256ENS_10bfloat16_tEfNS_4arch4Sm90ELb0ELb0ELb1ELb0ELb0ELb0ELb0ELb1ELb1ELb1ELb0ELb0EEENS1_21CollectiveEpilogueFwdINS6_IJSB_SD_SC_EEESA_SF_SH_Li256ELb0ELb1ELb0ELb0EEENS1_29StaticPersistentTileSchedulerILb0EEEEEEEEEvNT_6ParamsE,@function
        .size           _ZN7cutlass13device_kernelIN5flash11enable_sm90INS1_16FlashAttnFwdSm90INS1_25CollectiveMainloopFwdSm90ILi2EN4cute5tupleIJNS5_1CILi2EEENS7_ILi1EEES9_EEENS6_IJNS7_ILi128EEENS7_ILi80EEENS7_ILi256EEEEEELi256ENS_10bfloat16_tEfNS_4arch4Sm90ELb0ELb0ELb1ELb0ELb0ELb0ELb0ELb1ELb1ELb1ELb0ELb0EEENS1_21CollectiveEpilogueFwdINS6_IJSB_SD_SC_EEESA_SF_SH_Li256ELb0ELb1ELb0ELb0EEENS1_29StaticPersistentTileSchedulerILb0EEEEEEEEEvNT_6ParamsE,(.L_x_11 - _ZN7cutlass13device_kernelIN5flash11enable_sm90INS1_16FlashAttnFwdSm90INS1_25CollectiveMainloopFwdSm90ILi2EN4cute5tupleIJNS5_1CILi2EEENS7_ILi1EEES9_EEENS6_IJNS7_ILi128EEENS7_ILi80EEENS7_ILi256EEEEEELi256ENS_10bfloat16_tEfNS_4arch4Sm90ELb0ELb0ELb1ELb0ELb0ELb0ELb0ELb1ELb1ELb1ELb0ELb0EEENS1_21CollectiveEpilogueFwdINS6_IJSB_SD_SC_EEESA_SF_SH_Li256ELb0ELb1ELb0ELb0EEENS1_29StaticPersistentTileSchedulerILb0EEEEEEEEEvNT_6ParamsE)
        .other          _ZN7cutlass13device_kernelIN5flash11enable_sm90INS1_16FlashAttnFwdSm90INS1_25CollectiveMainloopFwdSm90ILi2EN4cute5tupleIJNS5_1CILi2EEENS7_ILi1EEES9_EEENS6_IJNS7_ILi128EEENS7_ILi80EEENS7_ILi256EEEEEELi256ENS_10bfloat16_tEfNS_4arch4Sm90ELb0ELb0ELb1ELb0ELb0ELb0ELb0ELb1ELb1ELb1ELb0ELb0EEENS1_21CollectiveEpilogueFwdINS6_IJSB_SD_SC_EEESA_SF_SH_Li256ELb0ELb1ELb0ELb0EEENS1_29StaticPersistentTileSchedulerILb0EEEEEEEEEvNT_6ParamsE,@"STO_CUDA_ENTRY STV_DEFAULT"
_ZN7cutlass13device_kernelIN5flash11enable_sm90INS1_16FlashAttnFwdSm90INS1_25CollectiveMainloopFwdSm90ILi2EN4cute5tupleIJNS5_1CILi2EEENS7_ILi1EEES9_EEENS6_IJNS7_ILi128EEENS7_ILi80EEENS7_ILi256EEEEEELi256ENS_10bfloat16_tEfNS_4arch4Sm90ELb0ELb0ELb1ELb0ELb0ELb0ELb0ELb1ELb1ELb1ELb0ELb0EEENS1_21CollectiveEpilogueFwdINS6_IJSB_SD_SC_EEESA_SF_SH_Li256ELb0ELb1ELb0ELb0EEENS1_29StaticPersistentTileSchedulerILb0EEEEEEEEEvNT_6ParamsE:
[----:B------:R-:W-:Y:S01]  /*0000*/  LDC R1, c[0x0][0x37c] ;  /* 0x0000df00ff017b82 */ /* 0x000fe20000000800 */
[----:B------:R-:W-:Y:S05]  /*0010*/  EXIT ;  /* 0x000000000000794d */ /* 0x000fea0003800000 */
.L_x_1:
        /* <DEDUP_REMOVED lines=14> */
.L_x_11:


//--------------------- .text._ZN7cutlass13device_kernelIN5flash11enable_sm90INS1_16FlashAttnFwdSm90INS1_25CollectiveMainloopFwdSm90ILi2EN4cute5tupleIJNS5_1CILi1EEES8_S8_EEENS6_IJNS7_ILi128EEENS7_ILi80EEENS7_ILi256EEEEEELi256ENS_10bfloat16_tEfNS_4arch4Sm90ELb0ELb0ELb1ELb1ELb0ELb0ELb0ELb1ELb1ELb1ELb0ELb0EEENS1_21CollectiveEpilogueFwdINS6_IJSA_SC_SB_EEES9_SE_SG_Li256ELb1ELb1ELb0ELb0EEENS1_36VarlenDynamicPersistentTileSchedulerILi128ELi80ELi256ELi128ELb0ELb1ELb1ELb0ELb1ELb1EEEEEEEEEvNT_6ParamsE --------------------------
	.section	.text._ZN7cutlass13device_kernelIN5flash11enable_sm90INS1_16FlashAttnFwdSm90INS1_25CollectiveMainloopFwdSm90ILi2EN4cute5tupleIJNS5_1CILi1EEES8_S8_EEENS6_IJNS7_ILi128EEENS7_ILi80EEENS7_ILi256EEEEEELi256ENS_10bfloat16_tEfNS_4arch4Sm90ELb0ELb0ELb1ELb1ELb0ELb0ELb0ELb1ELb1ELb1ELb0ELb0EEENS1_21CollectiveEpilogueFwdINS6_IJSA_SC_SB_EEES9_SE_SG_Li256ELb1ELb1ELb0ELb0EEENS1_36VarlenDynamicPersistentTileSchedulerILi128ELi80ELi256ELi128ELb0ELb1ELb1ELb0ELb1ELb1EEEEEEEEEvNT_6ParamsE,"ax",@progbits
	.align	128
.text._ZN7cutlass13device_kernelIN5flash11enable_sm90INS1_16FlashAttnFwdSm90INS1_25CollectiveMainloopFwdSm90ILi2EN4cute5tupleIJNS5_1CILi1EEES8_S8_EEENS6_IJNS7_ILi128EEENS7_ILi80EEENS7_ILi256EEEEEELi256ENS_10bfloat16_tEfNS_4arch4Sm90ELb0ELb0ELb1ELb1ELb0ELb0ELb0ELb1ELb1ELb1ELb0ELb0EEENS1_21CollectiveEpilogueFwdINS6_IJSA_SC_SB_EEES9_SE_SG_Li256ELb1ELb1ELb0ELb0EEENS1_36VarlenDynamicPersistentTileSchedulerILi128ELi80ELi256ELi128ELb0ELb1ELb1ELb0ELb1ELb1EEEEEEEEEvNT_6ParamsE:
        .type           _ZN7cutlass13device_kernelIN5flash11enable_sm90INS1_16FlashAttnFwdSm90INS1_25CollectiveMainloopFwdSm90ILi2EN4cute5tupleIJNS5_1CILi1EEES8_S8_EEENS6_IJNS7_ILi128EEENS7_ILi80EEENS7_ILi256EEEEEELi256ENS_10bfloat16_tEfNS_4arch4Sm90ELb0ELb0ELb1ELb1ELb0ELb0ELb0ELb1ELb1ELb1ELb0ELb0EEENS1_21CollectiveEpilogueFwdINS6_IJSA_SC_SB_EEES9_SE_SG_Li256ELb1ELb1ELb0ELb0EEENS1_36VarlenDynamicPersistentTileSchedulerILi128ELi80ELi256ELi128ELb0ELb1ELb1ELb0ELb1ELb1EEEEEEEEEvNT_6ParamsE,@function
        .size           _ZN7cutlass13device_kernelIN5flash11enable_sm90INS1_16FlashAttnFwdSm90INS1_25CollectiveMainloopFwdSm90ILi2EN4cute5tupleIJNS5_1CILi1EEES8_S8_EEENS6_IJNS7_ILi128EEENS7_ILi80EEENS7_ILi256EEEEEELi256ENS_10bfloat16_tEfNS_4arch4Sm90ELb0ELb0ELb1ELb1ELb0ELb0ELb0ELb1ELb1ELb1ELb0ELb0EEENS1_21CollectiveEpilogueFwdINS6_IJSA_SC_SB_EEES9_SE_SG_Li256ELb1ELb1ELb0ELb0EEENS1_36VarlenDynamicPersistentTileSchedulerILi128ELi80ELi256ELi128ELb0ELb1ELb1ELb0ELb1ELb1EEEEEEEEEvNT_6ParamsE,(.L_x_12 - _ZN7cutlass13device_kernelIN5flash11enable_sm90INS1_16FlashAttnFwdSm90INS1_25CollectiveMainloopFwdSm90ILi2EN4cute5tupleIJNS5_1CILi1EEES8_S8_EEENS6_IJNS7_ILi128EEENS7_ILi80EEENS7_ILi256EEEEEELi256ENS_10bfloat16_tEfNS_4arch4Sm90ELb0ELb0ELb1ELb1ELb0ELb0ELb0ELb1ELb1ELb1ELb0ELb0EEENS1_21CollectiveEpilogueFwdINS6_IJSA_SC_SB_EEES9_SE_SG_Li256ELb1ELb1ELb0ELb0EEENS1_36VarlenDynamicPersistentTileSchedulerILi128ELi80ELi256ELi128ELb0ELb1ELb1ELb0ELb1ELb1EEEEEEEEEvNT_6ParamsE)
        .other          _ZN7cutlass13device_kernelIN5flash11enable_sm90INS1_16FlashAttnFwdSm90INS1_25CollectiveMainloopFwdSm90ILi2EN4cute5tupleIJNS5_1CILi1EEES8_S8_EEENS6_IJNS7_ILi128EEENS7_ILi80EEENS7_ILi256EEEEEELi256ENS_10bfloat16_tEfNS_4arch4Sm90ELb0ELb0ELb1ELb1ELb0ELb0ELb0ELb1ELb1ELb1ELb0ELb0EEENS1_21CollectiveEpilogueFwdINS6_IJSA_SC_SB_EEES9_SE_SG_Li256ELb1ELb1ELb0ELb0EEENS1_36VarlenDynamicPersistentTileSchedulerILi128ELi80ELi256ELi128ELb0ELb1ELb1ELb0ELb1ELb1EEEEEEEEEvNT_6ParamsE,@"STO_CUDA_ENTRY STV_DEFAULT"
_ZN7cutlass13device_kernelIN5flash11enable_sm90INS1_16FlashAttnFwdSm90INS1_25CollectiveMainloopFwdSm90ILi2EN4cute5tupleIJNS5_1CILi1EEES8_S8_EEENS6_IJNS7_ILi128EEENS7_ILi80EEENS7_ILi256EEEEEELi256ENS_10bfloat16_tEfNS_4arch4Sm90ELb0ELb0ELb1ELb1ELb0ELb0ELb0ELb1ELb1ELb1ELb0ELb0EEENS1_21CollectiveEpilogueFwdINS6_IJSA_SC_SB_EEES9_SE_SG_Li256ELb1ELb1ELb0ELb0EEENS1_36VarlenDynamicPersistentTileSchedulerILi128ELi80ELi256ELi128ELb0ELb1ELb1ELb0ELb1ELb1EEEEEEEEEvNT_6ParamsE:
[----:B------:R-:W-:Y:S01]  /*0000*/  LDC R1, c[0x0][0x37c] ;  /* 0x0000df00ff017b82 */ /* 0x000fe20000000800 */
[----:B------:R-:W-:Y:S05]  /*0010*/  EXIT ;  /* 0x000000000000794d */ /* 0x000fea0003800000 */
.L_x_2:
        /* <DEDUP_REMOVED lines=14> */
.L_x_12:


//--------------------- .text._ZN7cutlass13device_kernelIN5flash11enable_sm90INS1_16FlashAttnFwdSm90INS1_25CollectiveMainloopFwdSm90ILi2EN4cute5tupleIJNS5_1CILi1EEES8_S8_EEENS6_IJNS7_ILi128EEENS7_ILi80EEENS7_ILi256EEEEEELi256ENS_10bfloat16_tEfNS_4arch4Sm90ELb0ELb0ELb1ELb1ELb0ELb1ELb0ELb1ELb1ELb1ELb0ELb0EEENS1_21CollectiveEpilogueFwdINS6_IJSA_SC_SB_EEES9_SE_SG_Li256ELb1ELb1ELb0ELb0EEENS1_36VarlenDynamicPersistentTileSchedulerILi128ELi80ELi256ELi128ELb0ELb1ELb1ELb0ELb1ELb1EEEEEEEEEvNT_6ParamsE --------------------------
	.section	.text._ZN7cutlass13device_kernelIN5flash11enable_sm90INS1_16FlashAttnFwdSm90INS1_25CollectiveMainloopFwdSm90ILi2EN4cute5tupleIJNS5_1CILi1EEES8_S8_EEENS6_IJNS7_ILi128EEENS7_ILi80EEENS7_ILi256EEEEEELi256ENS_10bfloat16_tEfNS_4arch4Sm90ELb0ELb0ELb1ELb1ELb0ELb1ELb0ELb1ELb1ELb1ELb0ELb0EEENS1_21CollectiveEpilogueFwdINS6_IJSA_SC_SB_EEES9_SE_SG_Li256ELb1ELb1ELb0ELb0EEENS1_36VarlenDynamicPersistentTileSchedulerILi128ELi80ELi256ELi128ELb0ELb1ELb1ELb0ELb1ELb1EEEEEEEEEvNT_6ParamsE,"ax",@progbits
	.align	128
.text._ZN7cutlass13device_kernelIN5flash11enable_sm90INS1_16FlashAttnFwdSm90INS1_25CollectiveMainloopFwdSm90ILi2EN4cute5tupleIJNS5_1CILi1EEES8_S8_EEENS6_IJNS7_ILi128EEENS7_ILi80EEENS7_ILi256EEEEEELi256ENS_10bfloat16_tEfNS_4arch4Sm90ELb0ELb0ELb1ELb1ELb0ELb1ELb0ELb1ELb1ELb1ELb0ELb0EEENS1_21CollectiveEpilogueFwdINS6_IJSA_SC_SB_EEES9_SE_SG_Li256ELb1ELb1ELb0ELb0EEENS1_36VarlenDynamicPersistentTileSchedulerILi128ELi80ELi256ELi128ELb0ELb1ELb1ELb0ELb1ELb1EEEEEEEEEvNT_6ParamsE:
        .type           _ZN7cutlass13device_kernelIN5flash11enable_sm90INS1_16FlashAttnFwdSm90INS1_25CollectiveMainloopFwdSm90ILi2EN4cute5tupleIJNS5_1CILi1EEES8_S8_EEENS6_IJNS7_ILi128EEENS7_ILi80EEENS7_ILi256EEEEEELi256ENS_10bfloat16_tEfNS_4arch4Sm90ELb0ELb0ELb1ELb1ELb0ELb1ELb0ELb1ELb1ELb1ELb0ELb0EEENS1_21CollectiveEpilogueFwdINS6_IJSA_SC_SB_EEES9_SE_SG_Li256ELb1ELb1ELb0ELb0EEENS1_36VarlenDynamicPersistentTileSchedulerILi128ELi80ELi256ELi128ELb0ELb1ELb1ELb0ELb1ELb1EEEEEEEEEvNT_6ParamsE,@function
        .size           _ZN7cutlass13device_kernelIN5flash11enable_sm90INS1_16FlashAttnFwdSm90INS1_25CollectiveMainloopFwdSm90ILi2EN4cute5tupleIJNS5_1CILi1EEES8_S8_EEENS6_IJNS7_ILi128EEENS7_ILi80EEENS7_ILi256EEEEEELi256ENS_10bfloat16_tEfNS_4arch4Sm90ELb0ELb0ELb1ELb1ELb0ELb1ELb0ELb1ELb1ELb1ELb0ELb0EEENS1_21CollectiveEpilogueFwdINS6_IJSA_SC_SB_EEES9_SE_SG_Li256ELb1ELb1ELb0ELb0EEENS1_36VarlenDynamicPersistentTileSchedulerILi128ELi80ELi256ELi128ELb0ELb1ELb1ELb0ELb1ELb1EEEEEEEEEvNT_6ParamsE,(.L_x_13 - _ZN7cutlass13device_kernelIN5flash11enable_sm90INS1_16FlashAttnFwdSm90INS1_25CollectiveMainloopFwdSm90ILi2EN4cute5tupleIJNS5_1CILi1EEES8_S8_EEENS6_IJNS7_ILi128EEENS7_ILi80EEENS7_ILi256EEEEEELi256ENS_10bfloat16_tEfNS_4arch4Sm90ELb0ELb0ELb1ELb1ELb0ELb1ELb0ELb1ELb1ELb1ELb0ELb0EEENS1_21CollectiveEpilogueFwdINS6_IJSA_SC_SB_EEES9_SE_SG_Li256ELb1ELb1ELb0ELb0EEENS1_36VarlenDynamicPersistentTileSchedulerILi128ELi80ELi256ELi128ELb0ELb1ELb1ELb0ELb1ELb1EEEEEEEEEvNT_6ParamsE)
        .other          _ZN7cutlass13device_kernelIN5flash11enable_sm90INS1_16FlashAttnFwdSm90INS1_25CollectiveMainloopFwdSm90ILi2EN4cute5tupleIJNS5_1CILi1EEES8_S8_EEENS6_IJNS7_ILi128EEENS7_ILi80EEENS7_ILi256EEEEEELi256ENS_10bfloat16_tEfNS_4arch4Sm90ELb0ELb0ELb1ELb1ELb0ELb1ELb0ELb1ELb1ELb1ELb0ELb0EEENS1_21CollectiveEpilogueFwdINS6_IJSA_SC_SB_EEES9_SE_SG_Li256ELb1ELb1ELb0ELb0EEENS1_36VarlenDynamicPersistentTileSchedulerILi128ELi80ELi256ELi128ELb0ELb1ELb1ELb0ELb1ELb1EEEEEEEEEvNT_6ParamsE,@"STO_CUDA_ENTRY STV_DEFAULT"
_ZN7cutlass13device_kernelIN5flash11enable_sm90INS1_16FlashAttnFwdSm90INS1_25CollectiveMainloopFwdSm90ILi2EN4cute5tupleIJNS5_1CILi1EEES8_S8_EEENS6_IJNS7_ILi128EEENS7_ILi80EEENS7_ILi256EEEEEELi256ENS_10bfloat16_tEfNS_4arch4Sm90ELb0ELb0ELb1ELb1ELb0ELb1ELb0ELb1ELb1ELb1ELb0ELb0EEENS1_21CollectiveEpilogueFwdINS6_IJSA_SC_SB_EEES9_SE_SG_Li256ELb1ELb1ELb0ELb0EEENS1_36VarlenDynamicPersistentTileSchedulerILi128ELi80ELi256ELi128ELb0ELb1ELb1ELb0ELb1ELb1EEEEEEEEEvNT_6ParamsE:
[----:B------:R-:W-:Y:S01]  /*0000*/  LDC R1, c[0x0][0x37c] ;  /* 0x0000df00ff017b82 */ /* 0x000fe20000000800 */
[----:B------:R-:W-:Y:S05]  /*0010*/  EXIT ;  /* 0x000000000000794d */ /* 0x000fea0003800000 */
.L_x_3:
        /* <DEDUP_REMOVED lines=14> */
.L_x_13:


//--------------------- .text._ZN7cutlass13device_kernelIN5flash11enable_sm90INS1_16FlashAttnFwdSm90INS1_25CollectiveMainloopFwdSm90ILi2EN4cute5tupleIJNS5_1CILi1EEES8_S8_EEENS6_IJNS7_ILi128EEENS7_ILi64EEENS7_ILi256EEEEEELi256ENS_10bfloat16_tEfNS_4arch4Sm90ELb0ELb1ELb1ELb0ELb0ELb0ELb0ELb1ELb1ELb1ELb0ELb0EEENS1_21CollectiveEpilogueFwdINS6_IJSA_SC_SB_EEES9_SE_SG_Li256ELb0ELb1ELb0ELb0EEENS1_30DynamicPersistentTileSchedulerILi256ELi128ELb0ELb1ELb1EEEEEEEEEvNT_6ParamsE --------------------------
	.section	.text._ZN7cutlass13device_kernelIN5flash11enable_sm90INS1_16FlashAttnFwdSm90INS1_25CollectiveMainloopFwdSm90ILi2EN4cute5tupleIJNS5_1CILi1EEES8_S8_EEENS6_IJNS7_ILi128EEENS7_ILi64EEENS7_ILi256EEEEEELi256ENS_10bfloat16_tEfNS_4arch4Sm90ELb0ELb1ELb1ELb0ELb0ELb0ELb0ELb1ELb1ELb1ELb0ELb0EEENS1_21CollectiveEpilogueFwdINS6_IJSA_SC_SB_EEES9_SE_SG_Li256ELb0ELb1ELb0ELb0EEENS1_30DynamicPersistentTileSchedulerILi256ELi128ELb0ELb1ELb1EEEEEEEEEvNT_6ParamsE,"ax",@progbits
	.align	128
.text._ZN7cutlass13device_kernelIN5flash11enable_sm90INS1_16FlashAttnFwdSm90INS1_25CollectiveMainloopFwdSm90ILi2EN4cute5tupleIJNS5_1CILi1EEES8_S8_EEENS6_IJNS7_ILi128EEENS7_ILi64EEENS7_ILi256EEEEEELi256ENS_10bfloat16_tEfNS_4arch4Sm90ELb0ELb1ELb1ELb0ELb0ELb0ELb0ELb1ELb1ELb1ELb0ELb0EEENS1_21CollectiveEpilogueFwdINS6_IJSA_SC_SB_EEES9_SE_SG_Li256ELb0ELb1ELb0ELb0EEENS1_30DynamicPersistentTileSchedulerILi256ELi128ELb0ELb1ELb1EEEEEEEEEvNT_6ParamsE:
        .type           _ZN7cutlass13device_kernelIN5flash11enable_sm90INS1_16FlashAttnFwdSm90INS1_25CollectiveMainloopFwdSm90ILi2EN4cute5tupleIJNS5_1CILi1EEES8_S8_EEENS6_IJNS7_ILi128EEENS7_ILi64EEENS7_ILi256EEEEEELi256ENS_10bfloat16_tEfNS_4arch4Sm90ELb0ELb1ELb1ELb0ELb0ELb0ELb0ELb1ELb1ELb1ELb0ELb0EEENS1_21CollectiveEpilogueFwdINS6_IJSA_SC_SB_EEES9_SE_SG_Li256ELb0ELb1ELb0ELb0EEENS1_30DynamicPersistentTileSchedulerILi256ELi128ELb0ELb1ELb1EEEEEEEEEvNT_6ParamsE,@function
        .size           _ZN7cutlass13device_kernelIN5flash11enable_sm90INS1_16FlashAttnFwdSm90INS1_25CollectiveMainloopFwdSm90ILi2EN4cute5tupleIJNS5_1CILi1EEES8_S8_EEENS6_IJNS7_ILi128EEENS7_ILi64EEENS7_ILi256EEEEEELi256ENS_10bfloat16_tEfNS_4arch4Sm90ELb0ELb1ELb1ELb0ELb0ELb0ELb0ELb1ELb1ELb1ELb0ELb0EEENS1_21CollectiveEpilogueFwdINS6_IJSA_SC_SB_EEES9_SE_SG_Li256ELb0ELb1ELb0ELb0EEENS1_30DynamicPersistentTileSchedulerILi256ELi128ELb0ELb1ELb1EEEEEEEEEvNT_6ParamsE,(.L_x_14 - _ZN7cutlass13device_kernelIN5flash11enable_sm90INS1_16FlashAttnFwdSm90INS1_25CollectiveMainloopFwdSm90ILi2EN4cute5tupleIJNS5_1CILi1EEES8_S8_EEENS6_IJNS7_ILi128EEENS7_ILi64EEENS7_ILi256EEEEEELi256ENS_10bfloat16_tEfNS_4arch4Sm90ELb0ELb1ELb1ELb0ELb0ELb0ELb0ELb1ELb1ELb1ELb0ELb0EEENS1_21CollectiveEpilogueFwdINS6_IJSA_SC_SB_EEES9_SE_SG_Li256ELb0ELb1ELb0ELb0EEENS1_30DynamicPersistentTileSchedulerILi256ELi128ELb0ELb1ELb1EEEEEEEEEvNT_6ParamsE)
        .other          _ZN7cutlass13device_kernelIN5flash11enable_sm90INS1_16FlashAttnFwdSm90INS1_25CollectiveMainloopFwdSm90ILi2EN4cute5tupleIJNS5_1CILi1EEES8_S8_EEENS6_IJNS7_ILi128EEENS7_ILi64EEENS7_ILi256EEEEEELi256ENS_10bfloat16_tEfNS_4arch4Sm90ELb0ELb1ELb1ELb0ELb0ELb0ELb0ELb1ELb1ELb1ELb0ELb0EEENS1_21CollectiveEpilogueFwdINS6_IJSA_SC_SB_EEES9_SE_SG_Li256ELb0ELb1ELb0ELb0EEENS1_30DynamicPersistentTileSchedulerILi256ELi128ELb0ELb1ELb1EEEEEEEEEvNT_6ParamsE,@"STO_CUDA_ENTRY STV_DEFAULT"
_ZN7cutlass13device_kernelIN5flash11enable_sm90INS1_16FlashAttnFwdSm90INS1_25CollectiveMainloopFwdSm90ILi2EN4cute5tupleIJNS5_1CILi1EEES8_S8_EEENS6_IJNS7_ILi128EEENS7_ILi64EEENS7_ILi256EEEEEELi256ENS_10bfloat16_tEfNS_4arch4Sm90ELb0ELb1ELb1ELb0ELb0ELb0ELb0ELb1ELb1ELb1ELb0ELb0EEENS1_21CollectiveEpilogueFwdINS6_IJSA_SC_SB_EEES9_SE_SG_Li256ELb0ELb1ELb0ELb0EEENS1_30DynamicPersistentTileSchedulerILi256ELi128ELb0ELb1ELb1EEEEEEEEEvNT_6ParamsE:
[----:B------:R-:W-:Y:S01]  /*0000*/  LDC R1, c[0x0][0x37c] ;  /* 0x0000df00ff017b82 */ /* 0x000fe20000000800 */
[----:B------:R-:W-:Y:S05]  /*0010*/  EXIT ;  /* 0x000000000000794d */ /* 0x000fea0003800000 */
.L_x_4:
        /* <DEDUP_REMOVED lines=14> */
.L_x_14:


//--------------------- .text._ZN7cutlass13device_kernelIN5flash11enable_sm90INS1_16FlashAttnFwdSm90INS1_25CollectiveMainloopFwdSm90ILi2EN4cute5tupleIJNS5_1CILi1EEES8_S8_EEENS6_IJNS7_ILi128EEENS7_ILi64EEENS7_ILi256EEEEEELi256ENS_10bfloat16_tEfNS_4arch4Sm90ELb0ELb1ELb1ELb1ELb0ELb0ELb0ELb1ELb1ELb1ELb0ELb0EEENS1_21CollectiveEpilogueFwdINS6_IJSA_SC_SB_EEES9_SE_SG_Li256ELb1ELb1ELb0ELb0EEENS1_36VarlenDynamicPersistentTileSchedulerILi128ELi64ELi256ELi128ELb0ELb1ELb1ELb1ELb0ELb1EEEEEEEEEvNT_6ParamsE --------------------------
	.section	.text._ZN7cutlass13device_kernelIN5flash11enable_sm90INS1_16FlashAttnFwdSm90INS1_25CollectiveMainloopFwdSm90ILi2EN4cute5tupleIJNS5_1CILi1EEES8_S8_EEENS6_IJNS7_ILi128EEENS7_ILi64EEENS7_ILi256EEEEEELi256ENS_10bfloat16_tEfNS_4arch4Sm90ELb0ELb1ELb1ELb1ELb0ELb0ELb0ELb1ELb1ELb1ELb0ELb0EEENS1_21CollectiveEpilogueFwdINS6_IJSA_SC_SB_EEES9_SE_SG_Li256ELb1ELb1ELb0ELb0EEENS1_36VarlenDynamicPersistentTileSchedulerILi128ELi64ELi256ELi128ELb0ELb1ELb1ELb1ELb0ELb1EEEEEEEEEvNT_6ParamsE,"ax",@progbits
	.align	128
.text._ZN7cutlass13device_kernelIN5flash11enable_sm90INS1_16FlashAttnFwdSm90INS1_25CollectiveMainloopFwdSm90ILi2EN4cute5tupleIJNS5_1CILi1EEES8_S8_EEENS6_IJNS7_ILi128EEENS7_ILi64EEENS7_ILi256EEEEEELi256ENS_10bfloat16_tEfNS_4arch4Sm90ELb0ELb1ELb1ELb1ELb0ELb0ELb0ELb1ELb1ELb1ELb0ELb0EEENS1_21CollectiveEpilogueFwdINS6_IJSA_SC_SB_EEES9_SE_SG_Li256ELb1ELb1ELb0ELb0EEENS1_36VarlenDynamicPersistentTileSchedulerILi128ELi64ELi256ELi128ELb0ELb1ELb1ELb1ELb0ELb1EEEEEEEEEvNT_6ParamsE:
        .type           _ZN7cutlass13device_kernelIN5flash11enable_sm90INS1_16FlashAttnFwdSm90INS1_25CollectiveMainloopFwdSm90ILi2EN4cute5tupleIJNS5_1CILi1EEES8_S8_EEENS6_IJNS7_ILi128EEENS7_ILi64EEENS7_ILi256EEEEEELi256ENS_10bfloat16_tEfNS_4arch4Sm90ELb0ELb1ELb1ELb1ELb0ELb0ELb0ELb1ELb1ELb1ELb0ELb0EEENS1_21CollectiveEpilogueFwdINS6_IJSA_SC_SB_EEES9_SE_SG_Li256ELb1ELb1ELb0ELb0EEENS1_36VarlenDynamicPersistentTileSchedulerILi128ELi64ELi256ELi128ELb0ELb1ELb1ELb1ELb0ELb1EEEEEEEEEvNT_6ParamsE,@function
        .size           _ZN7cutlass13device_kernelIN5flash11enable_sm90INS1_16FlashAttnFwdSm90INS1_25CollectiveMainloopFwdSm90ILi2EN4cute5tupleIJNS5_1CILi1EEES8_S8_EEENS6_IJNS7_ILi128EEENS7_ILi64EEENS7_ILi256EEEEEELi256ENS_10bfloat16_tEfNS_4arch4Sm90ELb0ELb1ELb1ELb1ELb0ELb0ELb0ELb1ELb1ELb1ELb0ELb0EEENS1_21CollectiveEpilogueFwdINS6_IJSA_SC_SB_EEES9_SE_SG_Li256ELb1ELb1ELb0ELb0EEENS1_36VarlenDynamicPersistentTileSchedulerILi128ELi64ELi256ELi128ELb0ELb1ELb1ELb1ELb0ELb1EEEEEEEEEvNT_6ParamsE,(.L_x_15 - _ZN7cutlass13device_kernelIN5flash11enable_sm90INS1_16FlashAttnFwdSm90INS1_25CollectiveMainloopFwdSm90ILi2EN4cute5tupleIJNS5_1CILi1EEES8_S8_EEENS6_IJNS7_ILi128EEENS7_ILi64EEENS7_ILi256EEEEEELi256ENS_10bfloat16_tEfNS_4arch4Sm90ELb0ELb1ELb1ELb1ELb0ELb0ELb0ELb1ELb1ELb1ELb0ELb0EEENS1_21CollectiveEpilogueFwdINS6_IJSA_SC_SB_EEES9_SE_SG_Li256ELb1ELb1ELb0ELb0EEENS1_36VarlenDynamicPersistentTileSchedulerILi128ELi64ELi256ELi128ELb0ELb1ELb1ELb1ELb0ELb1EEEEEEEEEvNT_6ParamsE)
        .other          _ZN7cutlass13device_kernelIN5flash11enable_sm90INS1_16FlashAttnFwdSm90INS1_25CollectiveMainloopFwdSm90ILi2EN4cute5tupleIJNS5_1CILi1EEES8_S8_EEENS6_IJNS7_ILi128EEENS7_ILi64EEENS7_ILi256EEEEEELi256ENS_10bfloat16_tEfNS_4arch4Sm90ELb0ELb1ELb1ELb1ELb0ELb0ELb0ELb1ELb1ELb1ELb0ELb0EEENS1_21CollectiveEpilogueFwdINS6_IJSA_SC_SB_EEES9_SE_SG_Li256ELb1ELb1ELb0ELb0EEENS1_36VarlenDynamicPersistentTileSchedulerILi128ELi64ELi256ELi128ELb0ELb1ELb1ELb1ELb0ELb1EEEEEEEEEvNT_6ParamsE,@"STO_CUDA_ENTRY STV_DEFAULT"
_ZN7cutlass13device_kernelIN5flash11enable_sm90INS1_16FlashAttnFwdSm90INS1_25CollectiveMainloopFwdSm90ILi2EN4cute5tupleIJNS5_1CILi1EEES8_S8_EEENS6_IJNS7_ILi128EEENS7_ILi64EEENS7_ILi256EEEEEELi256ENS_10bfloat16_tEfNS_4arch4Sm90ELb0ELb1ELb1ELb1ELb0ELb0ELb0ELb1ELb1ELb1ELb0ELb0EEENS1_21CollectiveEpilogueFwdINS6_IJSA_SC_SB_EEES9_SE_SG_Li256ELb1ELb1ELb0ELb0EEENS1_36VarlenDynamicPersistentTileSchedulerILi128ELi64ELi256ELi128ELb0ELb1ELb1ELb1ELb0ELb1EEEEEEEEEvNT_6ParamsE:
[----:B------:R-:W-:Y:S01]  /*0000*/  LDC R1, c[0x0][0x37c] ;  /* 0x0000df00ff017b82 */ /* 0x000fe20000000800 */
[----:B------:R-:W-:Y:S05]  /*0010*/  EXIT ;  /* 0x000000000000794d */ /* 0x000fea0003800000 */
.L_x_5:
        /* <DEDUP_REMOVED lines=14> */
.L_x_15:


//--------------------- .text._ZN7cutlass13device_kernelIN5flash11enable_sm90INS1_16FlashAttnFwdSm90INS1_25CollectiveMainloopFwdSm90ILi2EN4cute5tupleIJNS5_1CILi1EEES8_S8_EEENS6_IJNS7_ILi128EEENS7_ILi64EEENS7_ILi256EEEEEELi256ENS_10bfloat16_tEfNS_4arch4Sm90ELb0ELb1ELb1ELb1ELb0ELb1ELb0ELb1ELb1ELb1ELb0ELb0EEENS1_21CollectiveEpilogueFwdINS6_IJSA_SC_SB_EEES9_SE_SG_Li256ELb1ELb1ELb0ELb0EEENS1_36VarlenDynamicPersistentTileSchedulerILi128ELi64ELi256ELi128ELb0ELb1ELb1ELb1ELb0ELb1EEEEEEEEEvNT_6ParamsE --------------------------
	.section	.text._ZN7cutlass13device_kernelIN5flash11enable_sm90INS1_16FlashAttnFwdSm90INS1_25CollectiveMainloopFwdSm90ILi2EN4cute5tupleIJNS5_1CILi1EEES8_S8_EEENS6_IJNS7_ILi128EEENS7_ILi64EEENS7_ILi256EEEEEELi256ENS_10bfloat16_tEfNS_4arch4Sm90ELb0ELb1ELb1ELb1ELb0ELb1ELb0ELb1ELb1ELb1ELb0ELb0EEENS1_21CollectiveEpilogueFwdINS6_IJSA_SC_SB_EEES9_SE_SG_Li256ELb1ELb1ELb0ELb0EEENS1_36VarlenDynamicPersistentTileSchedulerILi128ELi64ELi256ELi128ELb0ELb1ELb1ELb1ELb0ELb1EEEEEEEEEvNT_6ParamsE,"ax",@progbits
	.align	128
.text._ZN7cutlass13device_kernelIN5flash11enable_sm90INS1_16FlashAttnFwdSm90INS1_25CollectiveMainloopFwdSm90ILi2EN4cute5tupleIJNS5_1CILi1EEES8_S8_EEENS6_IJNS7_ILi128EEENS7_ILi64EEENS7_ILi256EEEEEELi256ENS_10bfloat16_tEfNS_4arch4Sm90ELb0ELb1ELb1ELb1ELb0ELb1ELb0ELb1ELb1ELb1ELb0ELb0EEENS1_21CollectiveEpilogueFwdINS6_IJSA_SC_SB_EEES9_SE_SG_Li256ELb1ELb1ELb0ELb0EEENS1_36VarlenDynamicPersistentTileSchedulerILi128ELi64ELi256ELi128ELb0ELb1ELb1ELb1ELb0ELb1EEEEEEEEEvNT_6ParamsE:
        .type           _ZN7cutlass13device_kernelIN5flash11enable_sm90INS1_16FlashAttnFwdSm90INS1_25CollectiveMainloopFwdSm90ILi2EN4cute5tupleIJNS5_1CILi1EEES8_S8_EEENS6_IJNS7_ILi128EEENS7_ILi64EEENS7_ILi256EEEEEELi256ENS_10bfloat16_tEfNS_4arch4Sm90ELb0ELb1ELb1ELb1ELb0ELb1ELb0ELb1ELb1ELb1ELb0ELb0EEENS1_21CollectiveEpilogueFwdINS6_IJSA_SC_SB_EEES9_SE_SG_Li256ELb1ELb1ELb0ELb0EEENS1_36VarlenDynamicPersistentTileSchedulerILi128ELi64ELi256ELi128ELb0ELb1ELb1ELb1ELb0ELb1EEEEEEEEEvNT_6ParamsE,@function
        .size           _ZN7cutlass13device_kernelIN5flash11enable_sm90INS1_16FlashAttnFwdSm90INS1_25CollectiveMainloopFwdSm90ILi2EN4cute5tupleIJNS5_1CILi1EEES8_S8_EEENS6_IJNS7_ILi128EEENS7_ILi64EEENS7_ILi256EEEEEELi256ENS_10bfloat16_tEfNS_4arch4Sm90ELb0ELb1ELb1ELb1ELb0ELb1ELb0ELb1ELb1ELb1ELb0ELb0EEENS1_21CollectiveEpilogueFwdINS6_IJSA_SC_SB_EEES9_SE_SG_Li256ELb1ELb1ELb0ELb0EEENS1_36VarlenDynamicPersistentTileSchedulerILi128ELi64ELi256ELi128ELb0ELb1ELb1ELb1ELb0ELb1EEEEEEEEEvNT_6ParamsE,(.L_x_16 - _ZN7cutlass13device_kernelIN5flash11enable_sm90INS1_16FlashAttnFwdSm90INS1_25CollectiveMainloopFwdSm90ILi2EN4cute5tupleIJNS5_1CILi1EEES8_S8_EEENS6_IJNS7_ILi128EEENS7_ILi64EEENS7_ILi256EEEEEELi256ENS_10bfloat16_tEfNS_4arch4Sm90ELb0ELb1ELb1ELb1ELb0ELb1ELb0ELb1ELb1ELb1ELb0ELb0EEENS1_21CollectiveEpilogueFwdINS6_IJSA_SC_SB_EEES9_SE_SG_Li256ELb1ELb1ELb0ELb0EEENS1_36VarlenDynamicPersistentTileSchedulerILi128ELi64ELi256ELi128ELb0ELb1ELb1ELb1ELb0ELb1EEEEEEEEEvNT_6ParamsE)
        .other          _ZN7cutlass13device_kernelIN5flash11enable_sm90INS1_16FlashAttnFwdSm90INS1_25CollectiveMainloopFwdSm90ILi2EN4cute5tupleIJNS5_1CILi1EEES8_S8_EEENS6_IJNS7_ILi128EEENS7_ILi64EEENS7_ILi256EEEEEELi256ENS_10bfloat16_tEfNS_4arch4Sm90ELb0ELb1ELb1ELb1ELb0ELb1ELb0ELb1ELb1ELb1ELb0ELb0EEENS1_21CollectiveEpilogueFwdINS6_IJSA_SC_SB_EEES9_SE_SG_Li256ELb1ELb1ELb0ELb0EEENS1_36VarlenDynamicPersistentTileSchedulerILi128ELi64ELi256ELi128ELb0ELb1ELb1ELb1ELb0ELb1EEEEEEEEEvNT_6ParamsE,@"STO_CUDA_ENTRY STV_DEFAULT"
_ZN7cutlass13device_kernelIN5flash11enable_sm90INS1_16FlashAttnFwdSm90INS1_25CollectiveMainloopFwdSm90ILi2EN4cute5tupleIJNS5_1CILi1EEES8_S8_EEENS6_IJNS7_ILi128EEENS7_ILi64EEENS7_ILi256EEEEEELi256ENS_10bfloat16_tEfNS_4arch4Sm90ELb0ELb1ELb1ELb1ELb0ELb1ELb0ELb1ELb1ELb1ELb0ELb0EEENS1_21CollectiveEpilogueFwdINS6_IJSA_SC_SB_EEES9_SE_SG_Li256ELb1ELb1ELb0ELb0EEENS1_36VarlenDynamicPersistentTileSchedulerILi128ELi64ELi256ELi128ELb0ELb1ELb1ELb1ELb0ELb1EEEEEEEEEvNT_6ParamsE:
[----:B------:R-:W-:Y:S01]  /*0000*/  LDC R1, c[0x0][0x37c] ;  /* 0x0000df00ff017b82 */ /* 0x000fe20000000800 */
[----:B------:R-:W-:Y:S05]  /*0010*/  EXIT ;  /* 0x000000000000794d */ /* 0x000fea0003800000 */
.L_x_6:
        /* <DEDUP_REMOVED lines=14> */
.L_x_16:


//--------------------- .text._ZN7cutlass13device_kernelIN5flash11enable_sm90INS1_16FlashAttnFwdSm90INS1_25CollectiveMainloopFwdSm90ILi2EN4cute5tupleIJNS5_1CILi1EEES8_S8_EEENS6_IJNS7_ILi128EEENS7_ILi80EEENS7_ILi256EEEEEELi256ENS_10bfloat16_tEfNS_4arch4Sm90ELb1ELb0ELb1ELb0ELb0ELb0ELb0ELb1ELb1ELb1ELb0ELb0EEENS1_21CollectiveEpilogueFwdINS6_IJSA_SC_SB_EEES9_SE_SG_Li256ELb0ELb1ELb0ELb0EEENS1_30DynamicPersistentTileSchedulerILi256ELi128ELb0ELb1ELb1EEEEEEEEEvNT_6ParamsE --------------------------
	.section	.text._ZN7cutlass13device_kernelIN5flash11enable_sm90INS1_16FlashAttnFwdSm90INS1_25CollectiveMainloopFwdSm90ILi2EN4cute5tupleIJNS5_1CILi1EEES8_S8_EEENS6_IJNS7_ILi128EEENS7_ILi80EEENS7_ILi256EEEEEELi256ENS_10bfloat16_tEfNS_4arch4Sm90ELb1ELb0ELb1ELb0ELb0ELb0ELb0ELb1ELb1ELb1ELb0ELb0EEENS1_21CollectiveEpilogueFwdINS6_IJSA_SC_SB_EEES9_SE_SG_Li256ELb0ELb1ELb0ELb0EEENS1_30DynamicPersistentTileSchedulerILi256ELi128ELb0ELb1ELb1EEEEEEEEEvNT_6ParamsE,"ax",@progbits
	.align	128
.text._ZN7cutlass13device_kernelIN5flash11enable_sm90INS1_16FlashAttnFwdSm90INS1_25CollectiveMainloopFwdSm90ILi2EN4cute5tupleIJNS5_1CILi1EEES8_S8_EEENS6_IJNS7_ILi128EEENS7_ILi80EEENS7_ILi256EEEEEELi256ENS_10bfloat16_tEfNS_4arch4Sm90ELb1ELb0ELb1ELb0ELb0ELb0ELb0ELb1ELb1ELb1ELb0ELb0EEENS1_21CollectiveEpilogueFwdINS6_IJSA_SC_SB_EEES9_SE_SG_Li256ELb0ELb1ELb0ELb0EEENS1_30DynamicPersistentTileSchedulerILi256ELi128ELb0ELb1ELb1EEEEEEEEEvNT_6ParamsE:
        .type           _ZN7cutlass13device_kernelIN5flash11enable_sm90INS1_16FlashAttnFwdSm90INS1_25CollectiveMainloopFwdSm90ILi2EN4cute5tupleIJNS5_1CILi1EEES8_S8_EEENS6_IJNS7_ILi128EEENS7_ILi80EEENS7_ILi256EEEEEELi256ENS_10bfloat16_tEfNS_4arch4Sm90ELb1ELb0ELb1ELb0ELb0ELb0ELb0ELb1ELb1ELb1ELb0ELb0EEENS1_21CollectiveEpilogueFwdINS6_IJSA_SC_SB_EEES9_SE_SG_Li256ELb0ELb1ELb0ELb0EEENS1_30DynamicPersistentTileSchedulerILi256ELi128ELb0ELb1ELb1EEEEEEEEEvNT_6ParamsE,@function
        .size           _ZN7cutlass13device_kernelIN5flash11enable_sm90INS1_16FlashAttnFwdSm90INS1_25CollectiveMainloopFwdSm90ILi2EN4cute5tupleIJNS5_1CILi1EEES8_S8_EEENS6_IJNS7_ILi128EEENS7_ILi80EEENS7_ILi256EEEEEELi256ENS_10bfloat16_tEfNS_4arch4Sm90ELb1ELb0ELb1ELb0ELb0ELb0ELb0ELb1ELb1ELb1ELb0ELb0EEENS1_21CollectiveEpilogueFwdINS6_IJSA_SC_SB_EEES9_SE_SG_Li256ELb0ELb1ELb0ELb0EEENS1_30DynamicPersistentTileSchedulerILi256ELi128ELb0ELb1ELb1EEEEEEEEEvNT_6ParamsE,(.L_x_17 - _ZN7cutlass13device_kernelIN5flash11enable_sm90INS1_16FlashAttnFwdSm90INS1_25CollectiveMainloopFwdSm90ILi2EN4cute5tupleIJNS5_1CILi1EEES8_S8_EEENS6_IJNS7_ILi128EEENS7_ILi80EEENS7_ILi256EEEEEELi256ENS_10bfloat16_tEfNS_4arch4Sm90ELb1ELb0ELb1ELb0ELb0ELb0ELb0ELb1ELb1ELb1ELb0ELb0EEENS1_21CollectiveEpilogueFwdINS6_IJSA_SC_SB_EEES9_SE_SG_Li256ELb0ELb1ELb0ELb0EEENS1_30DynamicPersistentTileSchedulerILi256ELi128ELb0ELb1ELb1EEEEEEEEEvNT_6ParamsE)
        .other          _ZN7cutlass13device_kernelIN5flash11enable_sm90INS1_16FlashAttnFwdSm90INS1_25CollectiveMainloopFwdSm90ILi2EN4cute5tupleIJNS5_1CILi1EEES8_S8_EEENS6_IJNS7_ILi128EEENS7_ILi80EEENS7_ILi256EEEEEELi256ENS_10bfloat16_tEfNS_4arch4Sm90ELb1ELb0ELb1ELb0ELb0ELb0ELb0ELb1ELb1ELb1ELb0ELb0EEENS1_21CollectiveEpilogueFwdINS6_IJSA_SC_SB_EEES9_SE_SG_Li256ELb0ELb1ELb0ELb0EEENS1_30DynamicPersistentTileSchedulerILi256ELi128ELb0ELb1ELb1EEEEEEEEEvNT_6ParamsE,@"STO_CUDA_ENTRY STV_DEFAULT"
_ZN7cutlass13device_kernelIN5flash11enable_sm90INS1_16FlashAttnFwdSm90INS1_25CollectiveMainloopFwdSm90ILi2EN4cute5tupleIJNS5_1CILi1EEES8_S8_EEENS6_IJNS7_ILi128EEENS7_ILi80EEENS7_ILi256EEEEEELi256ENS_10bfloat16_tEfNS_4arch4Sm90ELb1ELb0ELb1ELb0ELb0ELb0ELb0ELb1ELb1ELb1ELb0ELb0EEENS1_21CollectiveEpilogueFwdINS6_IJSA_SC_SB_EEES9_SE_SG_Li256ELb0ELb1ELb0ELb0EEENS1_30DynamicPersistentTileSchedulerILi256ELi128ELb0ELb1ELb1EEEEEEEEEvNT_6ParamsE:
[----:B------:R-:W-:Y:S01]  /*0000*/  LDC R1, c[0x0][0x37c] ;  /* 0x0000df00ff017b82 */ /* 0x000fe20000000800 */
[----:B------:R-:W-:Y:S05]  /*0010*/  EXIT ;  /* 0x000000000000794d */ /* 0x000fea0003800000 */
.L_x_7:
        /* <DEDUP_REMOVED lines=14> */
.L_x_17:


//--------------------- .text._ZN7cutlass13device_kernelIN5flash11enable_sm90INS1_16FlashAttnFwdSm90INS1_25CollectiveMainloopFwdSm90ILi2EN4cute5tupleIJNS5_1CILi1EEES8_S8_EEENS6_IJNS7_ILi128EEENS7_ILi80EEENS7_ILi256EEEEEELi256ENS_10bfloat16_tEfNS_4arch4Sm90ELb1ELb0ELb1ELb1ELb0ELb0ELb0ELb1ELb1ELb1ELb0ELb0EEENS1_21CollectiveEpilogueFwdINS6_IJSA_SC_SB_EEES9_SE_SG_Li256ELb1ELb1ELb0ELb0EEENS1_36VarlenDynamicPersistentTileSchedulerILi128ELi80ELi256ELi128ELb0ELb1ELb1ELb1ELb1ELb1EEEEEEEEEvNT_6ParamsE --------------------------
	.section	.text._ZN7cutlass13device_kernelIN5flash11enable_sm90INS1_16FlashAttnFwdSm90INS1_25CollectiveMainloopFwdSm90ILi2EN4cute5tupleIJNS5_1CILi1EEES8_S8_EEENS6_IJNS7_ILi128EEENS7_ILi80EEENS7_ILi256EEEEEELi256ENS_10bfloat16_tEfNS_4arch4Sm90ELb1ELb0ELb1ELb1ELb0ELb0ELb0ELb1ELb1ELb1ELb0ELb0EEENS1_21CollectiveEpilogueFwdINS6_IJSA_SC_SB_EEES9_SE_SG_Li256ELb1ELb1ELb0ELb0EEENS1_36VarlenDynamicPersistentTileSchedulerILi128ELi80ELi256ELi128ELb0ELb1ELb1ELb1ELb1ELb1EEEEEEEEEvNT_6ParamsE,"ax",@progbits
	.align	128
.text._ZN7cutlass13device_kernelIN5flash11enable_sm90INS1_16FlashAttnFwdSm90INS1_25CollectiveMainloopFwdSm90ILi2EN4cute5tupleIJNS5_1CILi1EEES8_S8_EEENS6_IJNS7_ILi128EEENS7_ILi80EEENS7_ILi256EEEEEELi256ENS_10bfloat16_tEfNS_4arch4Sm90ELb1ELb0ELb1ELb1ELb0ELb0ELb0ELb1ELb1ELb1ELb0ELb0EEENS1_21CollectiveEpilogueFwdINS6_IJSA_SC_SB_EEES9_SE_SG_Li256ELb1ELb1ELb0ELb0EEENS1_36VarlenDynamicPersistentTileSchedulerILi128ELi80ELi256ELi128ELb0ELb1ELb1ELb1ELb1ELb1EEEEEEEEEvNT_6ParamsE:
        .type           _ZN7cutlass13device_kernelIN5flash11enable_sm90INS1_16FlashAttnFwdSm90INS1_25CollectiveMainloopFwdSm90ILi2EN4cute5tupleIJNS5_1CILi1EEES8_S8_EEENS6_IJNS7_ILi128EEENS7_ILi80EEENS7_ILi256EEEEEELi256ENS_10bfloat16_tEfNS_4arch4Sm90ELb1ELb0ELb1ELb1ELb0ELb0ELb0ELb1ELb1ELb1ELb0ELb0EEENS1_21CollectiveEpilogueFwdINS6_IJSA_SC_SB_EEES9_SE_SG_Li256ELb1ELb1ELb0ELb0EEENS1_36VarlenDynamicPersistentTileSchedulerILi128ELi80ELi256ELi128ELb0ELb1ELb1ELb1ELb1ELb1EEEEEEEEEvNT_6ParamsE,@function
        .size           _ZN7cutlass13device_kernelIN5flash11enable_sm90INS1_16FlashAttnFwdSm90INS1_25CollectiveMainloopFwdSm90ILi2EN4cute5tupleIJNS5_1CILi1EEES8_S8_EEENS6_IJNS7_ILi128EEENS7_ILi80EEENS7_ILi256EEEEEELi256ENS_10bfloat16_tEfNS_4arch4Sm90ELb1ELb0ELb1ELb1ELb0ELb0ELb0ELb1ELb1ELb1ELb0ELb0EEENS1_21CollectiveEpilogueFwdINS6_IJSA_SC_SB_EEES9_SE_SG_Li256ELb1ELb1ELb0ELb0EEENS1_36VarlenDynamicPersistentTileSchedulerILi128ELi80ELi256ELi128ELb0ELb1ELb1ELb1ELb1ELb1EEEEEEEEEvNT_6ParamsE,(.L_x_18 - _ZN7cutlass13device_kernelIN5flash11enable_sm90INS1_16FlashAttnFwdSm90INS1_25CollectiveMainloopFwdSm90ILi2EN4cute5tupleIJNS5_1CILi1EEES8_S8_EEENS6_IJNS7_ILi128EEENS7_ILi80EEENS7_ILi256EEEEEELi256ENS_10bfloat16_tEfNS_4arch4Sm90ELb1ELb0ELb1ELb1ELb0ELb0ELb0ELb1ELb1ELb1ELb0ELb0EEENS1_21CollectiveEpilogueFwdINS6_IJSA_SC_SB_EEES9_SE_SG_Li256ELb1ELb1ELb0ELb0EEENS1_36VarlenDynamicPersistentTileSchedulerILi128ELi80ELi256ELi128ELb0ELb1ELb1ELb1ELb1ELb1EEEEEEEEEvNT_6ParamsE)
        .other          _ZN7cutlass13device_kernelIN5flash11enable_sm90INS1_16FlashAttnFwdSm90INS1_25CollectiveMainloopFwdSm90ILi2EN4cute5tupleIJNS5_1CILi1EEES8_S8_EEENS6_IJNS7_ILi128EEENS7_ILi80EEENS7_ILi256EEEEEELi256ENS_10bfloat16_tEfNS_4arch4Sm90ELb1ELb0ELb1ELb1ELb0ELb0ELb0ELb1ELb1ELb1ELb0ELb0EEENS1_21CollectiveEpilogueFwdINS6_IJSA_SC_SB_EEES9_SE_SG_Li256ELb1ELb1ELb0ELb0EEENS1_36VarlenDynamicPersistentTileSchedulerILi128ELi80ELi256ELi128ELb0ELb1ELb1ELb1ELb1ELb1EEEEEEEEEvNT_6ParamsE,@"STO_CUDA_ENTRY STV_DEFAULT"
_ZN7cutlass13device_kernelIN5flash11enable_sm90INS1_16FlashAttnFwdSm90INS1_25CollectiveMainloopFwdSm90ILi2EN4cute5tupleIJNS5_1CILi1EEES8_S8_EEENS6_IJNS7_ILi128EEENS7_ILi80EEENS7_ILi256EEEEEELi256ENS_10bfloat16_tEfNS_4arch4Sm90ELb1ELb0ELb1ELb1ELb0ELb0ELb0ELb1ELb1ELb1ELb0ELb0EEENS1_21CollectiveEpilogueFwdINS6_IJSA_SC_SB_EEES9_SE_SG_Li256ELb1ELb1ELb0ELb0EEENS1_36VarlenDynamicPersistentTileSchedulerILi128ELi80ELi256ELi128ELb0ELb1ELb1ELb1ELb1ELb1EEEEEEEEEvNT_6ParamsE:
[----:B------:R-:W-:Y:S01]  /*0000*/  LDC R1, c[0x0][0x37c] ;  /* 0x0000df00ff017b82 */ /* 0x000fe20000000800 */
[----:B------:R-:W-:Y:S05]  /*0010*/  EXIT ;  /* 0x000000000000794d */ /* 0x000fea0003800000 */
.L_x_8:
        /* <DEDUP_REMOVED lines=14> */
.L_x_18:


//--------------------- .text._ZN7cutlass13device_kernelIN5flash11enable_sm90INS1_16FlashAttnFwdSm90INS1_25CollectiveMainloopFwdSm90ILi2EN4cute5tupleIJNS5_1CILi1EEES8_S8_EEENS6_IJNS7_ILi128EEENS7_ILi80EEENS7_ILi256EEEEEELi256ENS_10bfloat16_tEfNS_4arch4Sm90ELb1ELb0ELb1ELb1ELb0ELb1ELb0ELb1ELb1ELb1ELb0ELb0EEENS1_21CollectiveEpilogueFwdINS6_IJSA_SC_SB_EEES9_SE_SG_Li256ELb1ELb1ELb0ELb0EEENS1_36VarlenDynamicPersistentTileSchedulerILi128ELi80ELi256ELi128ELb0ELb1ELb1ELb1ELb1ELb1EEEEEEEEEvNT_6ParamsE --------------------------
	.section	.text._ZN7cutlass13device_kernelIN5flash11enable_sm90INS1_16FlashAttnFwdSm90INS1_25CollectiveMainloopFwdSm90ILi2EN4cute5tupleIJNS5_1CILi1EEES8_S8_EEENS6_IJNS7_ILi128EEENS7_ILi80EEENS7_ILi256EEEEEELi256ENS_10bfloat16_tEfNS_4arch4Sm90ELb1ELb0ELb1ELb1ELb0ELb1ELb0ELb1ELb1ELb1ELb0ELb0EEENS1_21CollectiveEpilogueFwdINS6_IJSA_SC_SB_EEES9_SE_SG_Li256ELb1ELb1ELb0ELb0EEENS1_36VarlenDynamicPersistentTileSchedulerILi128ELi80ELi256ELi128ELb0ELb1ELb1ELb1ELb1ELb1EEEEEEEEEvNT_6ParamsE,"ax",@progbits
	.align	128
.text._ZN7cutlass13device_kernelIN5flash11enable_sm90INS1_16FlashAttnFwdSm90INS1_25CollectiveMainloopFwdSm90ILi2EN4cute5tupleIJNS5_1CILi1EEES8_S8_EEENS6_IJNS7_ILi128EEENS7_ILi80EEENS7_ILi256EEEEEELi256ENS_10bfloat16_tEfNS_4arch4Sm90ELb1ELb0ELb1ELb1ELb0ELb1ELb0ELb1ELb1ELb1ELb0ELb0EEENS1_21CollectiveEpilogueFwdINS6_IJSA_SC_SB_EEES9_SE_SG_Li256ELb1ELb1ELb0ELb0EEENS1_36VarlenDynamicPersistentTileSchedulerILi128ELi80ELi256ELi128ELb0ELb1ELb1ELb1ELb1ELb1EEEEEEEEEvNT_6ParamsE:
        .type           _ZN7cutlass13device_kernelIN5flash11enable_sm90INS1_16FlashAttnFwdSm90INS1_25CollectiveMainloopFwdSm90ILi2EN4cute5tupleIJNS5_1CILi1EEES8_S8_EEENS6_IJNS7_ILi128EEENS7_ILi80EEENS7_ILi256EEEEEELi256ENS_10bfloat16_tEfNS_4arch4Sm90ELb1ELb0ELb1ELb1ELb0ELb1ELb0ELb1ELb1ELb1ELb0ELb0EEENS1_21CollectiveEpilogueFwdINS6_IJSA_SC_SB_EEES9_SE_SG_Li256ELb1ELb1ELb0ELb0EEENS1_36VarlenDynamicPersistentTileSchedulerILi128ELi80ELi256ELi128ELb0ELb1ELb1ELb1ELb1ELb1EEEEEEEEEvNT_6ParamsE,@function
        .size           _ZN7cutlass13device_kernelIN5flash11enable_sm90INS1_16FlashAttnFwdSm90INS1_25CollectiveMainloopFwdSm90ILi2EN4cute5tupleIJNS5_1CILi1EEES8_S8_EEENS6_IJNS7_ILi128EEENS7_ILi80EEENS7_ILi256EEEEEELi256ENS_10bfloat16_tEfNS_4arch4Sm90ELb1ELb0ELb1ELb1ELb0ELb1ELb0ELb1ELb1ELb1ELb0ELb0EEENS1_21CollectiveEpilogueFwdINS6_IJSA_SC_SB_EEES9_SE_SG_Li256ELb1ELb1ELb0ELb0EEENS1_36VarlenDynamicPersistentTileSchedulerILi128ELi80ELi256ELi128ELb0ELb1ELb1ELb1ELb1ELb1EEEEEEEEEvNT_6ParamsE,(.L_x_19 - _ZN7cutlass13device_kernelIN5flash11enable_sm90INS1_16FlashAttnFwdSm90INS1_25CollectiveMainloopFwdSm90ILi2EN4cute5tupleIJNS5_1CILi1EEES8_S8_EEENS6_IJNS7_ILi128EEENS7_ILi80EEENS7_ILi256EEEEEELi256ENS_10bfloat16_tEfNS_4arch4Sm90ELb1ELb0ELb1ELb1ELb0ELb1ELb0ELb1ELb1ELb1ELb0ELb0EEENS1_21CollectiveEpilogueFwdINS6_IJSA_SC_SB_EEES9_SE_SG_Li256ELb1ELb1ELb0ELb0EEENS1_36VarlenDynamicPersistentTileSchedulerILi128ELi80ELi256ELi128ELb0ELb1ELb1ELb1ELb1ELb1EEEEEEEEEvNT_6ParamsE)
        .other          _ZN7cutlass13device_kernelIN5flash11enable_sm90INS1_16FlashAttnFwdSm90INS1_25CollectiveMainloopFwdSm90ILi2EN4cute5tupleIJNS5_1CILi1EEES8_S8_EEENS6_IJNS7_ILi128EEENS7_ILi80EEENS7_ILi256EEEEEELi256ENS_10bfloat16_tEfNS_4arch4Sm90ELb1ELb0ELb1ELb1ELb0ELb1ELb0ELb1ELb1ELb1ELb0ELb0EEENS1_21CollectiveEpilogueFwdINS6_IJSA_SC_SB_EEES9_SE_SG_Li256ELb1ELb1ELb0ELb0EEENS1_36VarlenDynamicPersistentTileSchedulerILi128ELi80ELi256ELi128ELb0ELb1ELb1ELb1ELb1ELb1EEEEEEEEEvNT_6ParamsE,@"STO_CUDA_ENTRY STV_DEFAULT"
_ZN7cutlass13device_kernelIN5flash11enable_sm90INS1_16FlashAttnFwdSm90INS1_25CollectiveMainloopFwdSm90ILi2EN4cute5tupleIJNS5_1CILi1EEES8_S8_EEENS6_IJNS7_ILi128EEENS7_ILi80EEENS7_ILi256EEEEEELi256ENS_10bfloat16_tEfNS_4arch4Sm90ELb1ELb0ELb1ELb1ELb0ELb1ELb0ELb1ELb1ELb1ELb0ELb0EEENS1_21CollectiveEpilogueFwdINS6_IJSA_SC_SB_EEES9_SE_SG_Li256ELb1ELb1ELb0ELb0EEENS1_36VarlenDynamicPersistentTileSchedulerILi128ELi80ELi256ELi128ELb0ELb1ELb1ELb1ELb1ELb1EEEEEEEEEvNT_6ParamsE:
[----:B------:R-:W-:Y:S01]  /*0000*/  LDC R1, c[0x0][0x37c] ;  /* 0x0000df00ff017b82 */ /* 0x000fe20000000800 */
[----:B------:R-:W-:Y:S05]  /*0010*/  EXIT ;  /* 0x000000000000794d */ /* 0x000fea0003800000 */
.L_x_9:
        /* <DEDUP_REMOVED lines=14> */
.L_x_19:


//--------------------- .nv.shared.reserved.0     --------------------------
	.section	.nv.shared.reserved.0,"aw",@nobits
	.weak		__nv_reservedSMEM_offset_0_alias
	.size		__nv_reservedSMEM_offset_0_alias, 0, 64
	.other		__nv_reservedSMEM_offset_0_alias,@"STO_CUDA_RESERVED_SHARED STV_DEFAULT"
__nv_reservedSMEM_offset_0_alias:
	.zero		0
	.zero		64


//--------------------- .nv.global                --------------------------
	.section	.nv.global,"aw",@nobits
.nv.global:
	.type		_ZN82_INTERNAL_de5d1f9d_46_flash_fwd_hdim256_bf16_softcap_packgqa_sm90_cu_49158569_36404cute1_E,@object
	.size		_ZN82_INTERNAL_de5d1f9d_46_flash_fwd_hdim256_bf16_softcap_packgqa_sm90_cu_49158569_36404cute1_E,(_ZN82_INTERNAL_de5d1f9d_46_flash_fwd_hdim256_bf16_softcap_packgqa_sm90_cu_49158569_36404cuda3std3__45__cpo6cbeginE - _ZN82_INTERNAL_de5d1f9d_46_flash_fwd_hdim256_bf16_softcap_packgqa_sm90_cu_49158569_36404cute1_E)
_ZN82_INTERNAL_de5d1f9d_46_flash_fwd_hdim256_bf16_softcap_packgqa_sm90_cu_49158569_36404cute1_E:
	.zero		1
	.type		_ZN82_INTERNAL_de5d1f9d_46_flash_fwd_hdim256_bf16_softcap_packgqa_sm90_cu_49158569_36404cuda3std3__45__cpo6cbeginE,@object
	.size		_ZN82_INTERNAL_de5d1f9d_46_flash_fwd_hdim256_bf16_softcap_packgqa_sm90_cu_49158569_36404cuda3std3__45__cpo6cbeginE,(_ZN82_INTERNAL_de5d1f9d_46_flash_fwd_hdim256_bf16_softcap_packgqa_sm90_cu_49158569_36404cuda3std3__48in_placeE - _ZN82_INTERNAL_de5d1f9d_46_flash_fwd_hdim256_bf16_softcap_packgqa_sm90_cu_49158569_36404cuda3std3__45__cpo6cbeginE)
_ZN82_INTERNAL_de5d1f9d_46_flash_fwd_hdim256_bf16_softcap_packgqa_sm90_cu_49158569_36404cuda3std3__45__cpo6cbeginE:
	.zero		1
	.type		_ZN82_INTERNAL_de5d1f9d_46_flash_fwd_hdim256_bf16_softcap_packgqa_sm90_cu_49158569_36404cuda3std3__48in_placeE,@object
	.size		_ZN82_INTERNAL_de5d1f9d_46_flash_fwd_hdim256_bf16_softcap_packgqa_sm90_cu_49158569_36404cuda3std3__48in_placeE,(_ZN82_INTERNAL_de5d1f9d_46_flash_fwd_hdim256_bf16_softcap_packgqa_sm90_cu_49158569_36404cuda3std6ranges3__45__cpo9iter_moveE - _ZN82_INTERNAL_de5d1f9d_46_flash_fwd_hdim256_bf16_softcap_packgqa_sm90_cu_49158569_36404cuda3std3__48in_placeE)
_ZN82_INTERNAL_de5d1f9d_46_flash_fwd_hdim256_bf16_softcap_packgqa_sm90_cu_49158569_36404cuda3std3__48in_placeE:
	.zero		1
	.type		_ZN82_INTERNAL_de5d1f9d_46_flash_fwd_hdim256_bf16_softcap_packgqa_sm90_cu_49158569_36404cuda3std6ranges3__45__cpo9iter_moveE,@object
	.size		_ZN82_INTERNAL_de5d1f9d_46_flash_fwd_hdim256_bf16_softcap_packgqa_sm90_cu_49158569_36404cuda3std6ranges3__45__cpo9iter_moveE,(_ZN82_INTERNAL_de5d1f9d_46_flash_fwd_hdim256_bf16_softcap_packgqa_sm90_cu_49158569_36404cuda3std3__45__cpo5beginE - _ZN82_INTERNAL_de5d1f9d_46_flash_fwd_hdim256_bf16_softcap_packgqa_sm90_cu_49158569_36404cuda3std6ranges3__45__cpo9iter_moveE)
_ZN82_INTERNAL_de5d1f9d_46_flash_fwd_hdim256_bf16_softcap_packgqa_sm90_cu_49158569_36404cuda3std6ranges3__45__cpo9iter_moveE:
	.zero		1
	.type		_ZN82_INTERNAL_de5d1f9d_46_flash_fwd_hdim256_bf16_softcap_packgqa_sm90_cu_49158569_36404cuda3std3__45__cpo5beginE,@object
	.size		_ZN82_INTERNAL_de5d1f9d_46_flash_fwd_hdim256_bf16_softcap_packgqa_sm90_cu_49158569_36404cuda3std3__45__cpo5beginE,(_ZN82_INTERNAL_de5d1f9d_46_flash_fwd_hdim256_bf16_softcap_packgqa_sm90_cu_49158569_36404cuda3std3__484_GLOBAL__N__de5d1f9d_46_flash_fwd_hdim256_bf16_softcap_packgqa_sm90_cu_49158569_36406ignoreE - _ZN82_INTERNAL_de5d1f9d_46_flash_fwd_hdim256_bf16_softcap_packgqa_sm90_cu_49158569_36404cuda3std3__45__cpo5beginE)
_ZN82_INTERNAL_de5d1f9d_46_flash_fwd_hdim256_bf16_softcap_packgqa_sm90_cu_49158569_36404cuda3std3__45__cpo5beginE:
	.zero		1
	.type		_ZN82_INTERNAL_de5d1f9d_46_flash_fwd_hdim256_bf16_softcap_packgqa_sm90_cu_49158569_36404cuda3std3__484_GLOBAL__N__de5d1f9d_46_flash_fwd_hdim256_bf16_softcap_packgqa_sm90_cu_49158569_36406ignoreE,@object
	.size		_ZN82_INTERNAL_de5d1f9d_46_flash_fwd_hdim256_bf16_softcap_packgqa_sm90_cu_49158569_36404cuda3std3__484_GLOBAL__N__de5d1f9d_46_flash_fwd_hdim256_bf16_softcap_packgqa_sm90_cu_49158569_36406ignoreE,(_ZN82_INTERNAL_de5d1f9d_46_flash_fwd_hdim256_bf16_softcap_packgqa_sm90_cu_49158569_36404cute7productE - _ZN82_INTERNAL_de5d1f9d_46_flash_fwd_hdim256_bf16_softcap_packgqa_sm90_cu_49158569_36404cuda3std3__484_GLOBAL__N__de5d1f9d_46_flash_fwd_hdim256_bf16_softcap_packgqa_sm90_cu_49158569_36406ignoreE)
_ZN82_INTERNAL_de5d1f9d_46_flash_fwd_hdim256_bf16_softcap_packgqa_sm90_cu_49158569_36404cuda3std3__484_GLOBAL__N__de5d1f9d_46_flash_fwd_hdim256_bf16_softcap_packgqa_sm90_cu_49158569_36406ignoreE:
	.zero		1
	.type		_ZN82_INTERNAL_de5d1f9d_46_flash_fwd_hdim256_bf16_softcap_packgqa_sm90_cu_49158569_36404cute7productE,@object
	.size		_ZN82_INTERNAL_de5d1f9d_46_flash_fwd_hdim256_bf16_softcap_packgqa_sm90_cu_49158569_36404cute7productE,(_ZN82_INTERNAL_de5d1f9d_46_flash_fwd_hdim256_bf16_softcap_packgqa_sm90_cu_49158569_36404cuda3std3__45__cpo3endE - _ZN82_INTERNAL_de5d1f9d_46_flash_fwd_hdim256_bf16_softcap_packgqa_sm90_cu_49158569_36404cute7productE)
_ZN82_INTERNAL_de5d1f9d_46_flash_fwd_hdim256_bf16_softcap_packgqa_sm90_cu_49158569_36404cute7productE:
	.zero		1
	.type		_ZN82_INTERNAL_de5d1f9d_46_flash_fwd_hdim256_bf16_softcap_packgqa_sm90_cu_49158569_36404cuda3std3__45__cpo3endE,@object
	.size		_ZN82_INTERNAL_de5d1f9d_46_flash_fwd_hdim256_bf16_softcap_packgqa_sm90_cu_49158569_36404cuda3std3__45__cpo3endE,(_ZN82_INTERNAL_de5d1f9d_46_flash_fwd_hdim256_bf16_softcap_packgqa_sm90_cu_49158569_36404cuda3std3__419piecewise_constructE - _ZN82_INTERNAL_de5d1f9d_46_flash_fwd_hdim256_bf16_softcap_packgqa_sm90_cu_49158569_36404cuda3std3__45__cpo3endE)
_ZN82_INTERNAL_de5d1f9d_46_flash_fwd_hdim256_bf16_softcap_packgqa_sm90_cu_49158569_36404cuda3std3__45__cpo3endE:
	.zero		1
	.type		_ZN82_INTERNAL_de5d1f9d_46_flash_fwd_hdim256_bf16_softcap_packgqa_sm90_cu_49158569_36404cuda3std3__419piecewise_constructE,@object
	.size		_ZN82_INTERNAL_de5d1f9d_46_flash_fwd_hdim256_bf16_softcap_packgqa_sm90_cu_49158569_36404cuda3std3__419piecewise_constructE,(_ZN82_INTERNAL_de5d1f9d_46_flash_fwd_hdim256_bf16_softcap_packgqa_sm90_cu_49158569_36404cuda3std3__45__cpo4cendE - _ZN82_INTERNAL_de5d1f9d_46_flash_fwd_hdim256_bf16_softcap_packgqa_sm90_cu_49158569_36404cuda3std3__419piecewise_constructE)
_ZN82_INTERNAL_de5d1f9d_46_flash_fwd_hdim256_bf16_softcap_packgqa_sm90_cu_49158569_36404cuda3std3__419piecewise_constructE:
	.zero		1
	.type		_ZN82_INTERNAL_de5d1f9d_46_flash_fwd_hdim256_bf16_softcap_packgqa_sm90_cu_49158569_36404cuda3std3__45__cpo4cendE,@object
	.size		_ZN82_INTERNAL_de5d1f9d_46_flash_fwd_hdim256_bf16_softcap_packgqa_sm90_cu_49158569_36404cuda3std3__45__cpo4cendE,(_ZN82_INTERNAL_de5d1f9d_46_flash_fwd_hdim256_bf16_softcap_packgqa_sm90_cu_49158569_36404cuda3std6ranges3__45__cpo4swapE - _ZN82_INTERNAL_de5d1f9d_46_flash_fwd_hdim256_bf16_softcap_packgqa_sm90_cu_49158569_36404cuda3std3__45__cpo4cendE)
_ZN82_INTERNAL_de5d1f9d_46_flash_fwd_hdim256_bf16_softcap_packgqa_sm90_cu_49158569_36404cuda3std3__45__cpo4cendE:
	.zero		1
	.type		_ZN82_INTERNAL_de5d1f9d_46_flash_fwd_hdim256_bf16_softcap_packgqa_sm90_cu_49158569_36404cuda3std6ranges3__45__cpo4swapE,@object
	.size		_ZN82_INTERNAL_de5d1f9d_46_flash_fwd_hdim256_bf16_softcap_packgqa_sm90_cu_49158569_36404cuda3std6ranges3__45__cpo4swapE,(.L_7 - _ZN82_INTERNAL_de5d1f9d_46_flash_fwd_hdim256_bf16_softcap_packgqa_sm90_cu_49158569_36404cuda3std6ranges3__45__cpo4swapE)
_ZN82_INTERNAL_de5d1f9d_46_flash_fwd_hdim256_bf16_softcap_packgqa_sm90_cu_49158569_36404cuda3std6ranges3__45__cpo4swapE:
	.zero		1
.L_7:


//--------------------- .nv.constant0._ZN7cutlass13device_kernelIN5flash11enable_sm90INS1_16FlashAttnFwdSm90INS1_25CollectiveMainloopFwdSm90ILi2EN4cute5tupleIJNS5_1CILi1EEES8_S8_EEENS6_IJNS7_ILi128EEENS7_ILi80EEENS7_ILi256EEEEEELi256ENS_10bfloat16_tEfNS_4arch4Sm90ELb0ELb0ELb1ELb0ELb0ELb0ELb0ELb1ELb1ELb1ELb0ELb0EEENS1_21CollectiveEpilogueFwdINS6_IJSA_SC_SB_EEES9_SE_SG_Li256ELb0ELb1ELb0ELb0EEENS1_29StaticPersistentTileSchedulerILb0EEEEEEEEEvNT_6ParamsE --------------------------
	.section	.nv.constant0._ZN7cutlass13device_kernelIN5flash11enable_sm90INS1_16FlashAttnFwdSm90INS1_25CollectiveMainloopFwdSm90ILi2EN4cute5tupleIJNS5_1CILi1EEES8_S8_EEENS6_IJNS7_ILi128EEENS7_ILi80EEENS7_ILi256EEEEEELi256ENS_10bfloat16_tEfNS_4arch4Sm90ELb0ELb0ELb1ELb0ELb0ELb0ELb0ELb1ELb1ELb1ELb0ELb0EEENS1_21CollectiveEpilogueFwdINS6_IJSA_SC_SB_EEES9_SE_SG_Li256ELb0ELb1ELb0ELb0EEENS1_29StaticPersistentTileSchedulerILb0EEEEEEEEEvNT_6ParamsE,"a",@progbits
	.sectionflags	@""
	.align	4
.nv.constant0._ZN7cutlass13device_kernelIN5flash11enable_sm90INS1_16FlashAttnFwdSm90INS1_25CollectiveMainloopFwdSm90ILi2EN4cute5tupleIJNS5_1CILi1EEES8_S8_EEENS6_IJNS7_ILi128EEENS7_ILi80EEENS7_ILi256EEEEEELi256ENS_10bfloat16_tEfNS_4arch4Sm90ELb0ELb0ELb1ELb0ELb0ELb0ELb0ELb1ELb1ELb1ELb0ELb0EEENS1_21CollectiveEpilogueFwdINS6_IJSA_SC_SB_EEES9_SE_SG_Li256ELb0ELb1ELb0ELb0EEENS1_29StaticPersistentTileSchedulerILb0EEEEEEEEEvNT_6ParamsE:
	.zero		3456


//--------------------- .nv.constant0._ZN7cutlass13device_kernelIN5flash11enable_sm90INS1_16FlashAttnFwdSm90INS1_25CollectiveMainloopFwdSm90ILi2EN4cute5tupleIJNS5_1CILi2EEENS7_ILi1EEES9_EEENS6_IJNS7_ILi128EEENS7_ILi80EEENS7_ILi256EEEEEELi256ENS_10bfloat16_tEfNS_4arch4Sm90ELb0ELb0ELb1ELb0ELb0ELb0ELb0ELb1ELb1ELb1ELb0ELb0EEENS1_21CollectiveEpilogueFwdINS6_IJSB_SD_SC_EEESA_SF_SH_Li256ELb0ELb1ELb0ELb0EEENS1_29StaticPersistentTileSchedulerILb0EEEEEEEEEvNT_6ParamsE --------------------------
	.section	.nv.constant0._ZN7cutlass13device_kernelIN5flash11enable_sm90INS1_16FlashAttnFwdSm90INS1_25CollectiveMainloopFwdSm90ILi2EN4cute5tupleIJNS5_1CILi2EEENS7_ILi1EEES9_EEENS6_IJNS7_ILi128EEENS7_ILi80EEENS7_ILi256EEEEEELi256ENS_10bfloat16_tEfNS_4arch4Sm90ELb0ELb0ELb1ELb0ELb0ELb0ELb0ELb1ELb1ELb1ELb0ELb0EEENS1_21CollectiveEpilogueFwdINS6_IJSB_SD_SC_EEESA_SF_SH_Li256ELb0ELb1ELb0ELb0EEENS1_29StaticPersistentTileSchedulerILb0EEEEEEEEEvNT_6ParamsE,"a",@progbits
	.sectionflags	@""
	.align	4
.nv.constant0._ZN7cutlass13device_kernelIN5flash11enable_sm90INS1_16FlashAttnFwdSm90INS1_25CollectiveMainloopFwdSm90ILi2EN4cute5tupleIJNS5_1CILi2EEENS7_ILi1EEES9_EEENS6_IJNS7_ILi128EEENS7_ILi80EEENS7_ILi256EEEEEELi256ENS_10bfloat16_tEfNS_4arch4Sm90ELb0ELb0ELb1ELb0ELb0ELb0ELb0ELb1ELb1ELb1ELb0ELb0EEENS1_21CollectiveEpilogueFwdINS6_IJSB_SD_SC_EEESA_SF_SH_Li256ELb0ELb1ELb0ELb0EEENS1_29StaticPersistentTileSchedulerILb0EEEEEEEEEvNT_6ParamsE:
	.zero		3456


//--------------------- .nv.constant0._ZN7cutlass13device_kernelIN5flash11enable_sm90INS1_16FlashAttnFwdSm90INS1_25CollectiveMainloopFwdSm90ILi2EN4cute5tupleIJNS5_1CILi1EEES8_S8_EEENS6_IJNS7_ILi128EEENS7_ILi80EEENS7_ILi256EEEEEELi256ENS_10bfloat16_tEfNS_4arch4Sm90ELb0ELb0ELb1ELb1ELb0ELb0ELb0ELb1ELb1ELb1ELb0ELb0EEENS1_21CollectiveEpilogueFwdINS6_IJSA_SC_SB_EEES9_SE_SG_Li256ELb1ELb1ELb0ELb0EEENS1_36VarlenDynamicPersistentTileSchedulerILi128ELi80ELi256ELi128ELb0ELb1ELb1ELb0ELb1ELb1EEEEEEEEEvNT_6ParamsE --------------------------
	.section	.nv.constant0._ZN7cutlass13device_kernelIN5flash11enable_sm90INS1_16FlashAttnFwdSm90INS1_25CollectiveMainloopFwdSm90ILi2EN4cute5tupleIJNS5_1CILi1EEES8_S8_EEENS6_IJNS7_ILi128EEENS7_ILi80EEENS7_ILi256EEEEEELi256ENS_10bfloat16_tEfNS_4arch4Sm90ELb0ELb0ELb1ELb1ELb0ELb0ELb0ELb1ELb1ELb1ELb0ELb0EEENS1_21CollectiveEpilogueFwdINS6_IJSA_SC_SB_EEES9_SE_SG_Li256ELb1ELb1ELb0ELb0EEENS1_36VarlenDynamicPersistentTileSchedulerILi128ELi80ELi256ELi128ELb0ELb1ELb1ELb0ELb1ELb1EEEEEEEEEvNT_6ParamsE,"a",@progbits
	.sectionflags	@""
	.align	4
.nv.constant0._ZN7cutlass13device_kernelIN5flash11enable_sm90INS1_16FlashAttnFwdSm90INS1_25CollectiveMainloopFwdSm90ILi2EN4cute5tupleIJNS5_1CILi1EEES8_S8_EEENS6_IJNS7_ILi128EEENS7_ILi80EEENS7_ILi256EEEEEELi256ENS_10bfloat16_tEfNS_4arch4Sm90ELb0ELb0ELb1ELb1ELb0ELb0ELb0ELb1ELb1ELb1ELb0ELb0EEENS1_21CollectiveEpilogueFwdINS6_IJSA_SC_SB_EEES9_SE_SG_Li256ELb1ELb1ELb0ELb0EEENS1_36VarlenDynamicPersistentTileSchedulerILi128ELi80ELi256ELi128ELb0ELb1ELb1ELb0ELb1ELb1EEEEEEEEEvNT_6ParamsE:
	.zero		3584


//--------------------- .nv.constant0._ZN7cutlass13device_kernelIN5flash11enable_sm90INS1_16FlashAttnFwdSm90INS1_25CollectiveMainloopFwdSm90ILi2EN4cute5tupleIJNS5_1CILi1EEES8_S8_EEENS6_IJNS7_ILi128EEENS7_ILi80EEENS7_ILi256EEEEEELi256ENS_10bfloat16_tEfNS_4arch4Sm90ELb0ELb0ELb1ELb1ELb0ELb1ELb0ELb1ELb1ELb1ELb0ELb0EEENS1_21CollectiveEpilogueFwdINS6_IJSA_SC_SB_EEES9_SE_SG_Li256ELb1ELb1ELb0ELb0EEENS1_36VarlenDynamicPersistentTileSchedulerILi128ELi80ELi256ELi128ELb0ELb1ELb1ELb0ELb1ELb1EEEEEEEEEvNT_6ParamsE --------------------------
	.section	.nv.constant0._ZN7cutlass13device_kernelIN5flash11enable_sm90INS1_16FlashAttnFwdSm90INS1_25CollectiveMainloopFwdSm90ILi2EN4cute5tupleIJNS5_1CILi1EEES8_S8_EEENS6_IJNS7_ILi128EEENS7_ILi80EEENS7_ILi256EEEEEELi256ENS_10bfloat16_tEfNS_4arch4Sm90ELb0ELb0ELb1ELb1ELb0ELb1ELb0ELb1ELb1ELb1ELb0ELb0EEENS1_21CollectiveEpilogueFwdINS6_IJSA_SC_SB_EEES9_SE_SG_Li256ELb1ELb1ELb0ELb0EEENS1_36VarlenDynamicPersistentTileSchedulerILi128ELi80ELi256ELi128ELb0ELb1ELb1ELb0ELb1ELb1EEEEEEEEEvNT_6ParamsE,"a",@progbits
	.sectionflags	@""
	.align	4
.nv.constant0._ZN7cutlass13device_kernelIN5flash11enable_sm90INS1_16FlashAttnFwdSm90INS1_25CollectiveMainloopFwdSm90ILi2EN4cute5tupleIJNS5_1CILi1EEES8_S8_EEENS6_IJNS7_ILi128EEENS7_ILi80EEENS7_ILi256EEEEEELi256ENS_10bfloat16_tEfNS_4arch4Sm90ELb0ELb0ELb1ELb1ELb0ELb1ELb0ELb1ELb1ELb1ELb0ELb0EEENS1_21CollectiveEpilogueFwdINS6_IJSA_SC_SB_EEES9_SE_SG_Li256ELb1ELb1ELb0ELb0EEENS1_36VarlenDynamicPersistentTileSchedulerILi128ELi80ELi256ELi128ELb0ELb1ELb1ELb0ELb1ELb1EEEEEEEEEvNT_6ParamsE:
	.zero		3584


//--------------------- .nv.constant0._ZN7cutlass13device_kernelIN5flash11enable_sm90INS1_16FlashAttnFwdSm90INS1_25CollectiveMainloopFwdSm90ILi2EN4cute5tupleIJNS5_1CILi1EEES8_S8_EEENS6_IJNS7_ILi128EEENS7_ILi64EEENS7_ILi256EEEEEELi256ENS_10bfloat16_tEfNS_4arch4Sm90ELb0ELb1ELb1ELb0ELb0ELb0ELb0ELb1ELb1ELb1ELb0ELb0EEENS1_21CollectiveEpilogueFwdINS6_IJSA_SC_SB_EEES9_SE_SG_Li256ELb0ELb1ELb0ELb0EEENS1_30DynamicPersistentTileSchedulerILi256ELi128ELb0ELb1ELb1EEEEEEEEEvNT_6ParamsE --------------------------
	.section	.nv.constant0._ZN7cutlass13device_kernelIN5flash11enable_sm90INS1_16FlashAttnFwdSm90INS1_25CollectiveMainloopFwdSm90ILi2EN4cute5tupleIJNS5_1CILi1EEES8_S8_EEENS6_IJNS7_ILi128EEENS7_ILi64EEENS7_ILi256EEEEEELi256ENS_10bfloat16_tEfNS_4arch4Sm90ELb0ELb1ELb1ELb0ELb0ELb0ELb0ELb1ELb1ELb1ELb0ELb0EEENS1_21CollectiveEpilogueFwdINS6_IJSA_SC_SB_EEES9_SE_SG_Li256ELb0ELb1ELb0ELb0EEENS1_30DynamicPersistentTileSchedulerILi256ELi128ELb0ELb1ELb1EEEEEEEEEvNT_6ParamsE,"a",@progbits
	.sectionflags	@""
	.align	4
.nv.constant0._ZN7cutlass13device_kernelIN5flash11enable_sm90INS1_16FlashAttnFwdSm90INS1_25CollectiveMainloopFwdSm90ILi2EN4cute5tupleIJNS5_1CILi1EEES8_S8_EEENS6_IJNS7_ILi128EEENS7_ILi64EEENS7_ILi256EEEEEELi256ENS_10bfloat16_tEfNS_4arch4Sm90ELb0ELb1ELb1ELb0ELb0ELb0ELb0ELb1ELb1ELb1ELb0ELb0EEENS1_21CollectiveEpilogueFwdINS6_IJSA_SC_SB_EEES9_SE_SG_Li256ELb0ELb1ELb0ELb0EEENS1_30DynamicPersistentTileSchedulerILi256ELi128ELb0ELb1ELb1EEEEEEEEEvNT_6ParamsE:
	.zero		3584


//--------------------- .nv.constant0._ZN7cutlass13device_kernelIN5flash11enable_sm90INS1_16FlashAttnFwdSm90INS1_25CollectiveMainloopFwdSm90ILi2EN4cute5tupleIJNS5_1CILi1EEES8_S8_EEENS6_IJNS7_ILi128EEENS7_ILi64EEENS7_ILi256EEEEEELi256ENS_10bfloat16_tEfNS_4arch4Sm90ELb0ELb1ELb1ELb1ELb0ELb0ELb0ELb1ELb1ELb1ELb0ELb0EEENS1_21CollectiveEpilogueFwdINS6_IJSA_SC_SB_EEES9_SE_SG_Li256ELb1ELb1ELb0ELb0EEENS1_36VarlenDynamicPersistentTileSchedulerILi128ELi64ELi256ELi128ELb0ELb1ELb1ELb1ELb0ELb1EEEEEEEEEvNT_6ParamsE --------------------------
	.section	.nv.constant0._ZN7cutlass13device_kernelIN5flash11enable_sm90INS1_16FlashAttnFwdSm90INS1_25CollectiveMainloopFwdSm90ILi2EN4cute5tupleIJNS5_1CILi1EEES8_S8_EEENS6_IJNS7_ILi128EEENS7_ILi64EEENS7_ILi256EEEEEELi256ENS_10bfloat16_tEfNS_4arch4Sm90ELb0ELb1ELb1ELb1ELb0ELb0ELb0ELb1ELb1ELb1ELb0ELb0EEENS1_21CollectiveEpilogueFwdINS6_IJSA_SC_SB_EEES9_SE_SG_Li256ELb1ELb1ELb0ELb0EEENS1_36VarlenDynamicPersistentTileSchedulerILi128ELi64ELi256ELi128ELb0ELb1ELb1ELb1ELb0ELb1EEEEEEEEEvNT_6ParamsE,"a",@progbits
	.sectionflags	@""
	.align	4
.nv.constant0._ZN7cutlass13device_kernelIN5flash11enable_sm90INS1_16FlashAttnFwdSm90INS1_25CollectiveMainloopFwdSm90ILi2EN4cute5tupleIJNS5_1CILi1EEES8_S8_EEENS6_IJNS7_ILi128EEENS7_ILi64EEENS7_ILi256EEEEEELi256ENS_10bfloat16_tEfNS_4arch4Sm90ELb0ELb1ELb1ELb1ELb0ELb0ELb0ELb1ELb1ELb1ELb0ELb0EEENS1_21CollectiveEpilogueFwdINS6_IJSA_SC_SB_EEES9_SE_SG_Li256ELb1ELb1ELb0ELb0EEENS1_36VarlenDynamicPersistentTileSchedulerILi128ELi64ELi256ELi128ELb0ELb1ELb1ELb1ELb0ELb1EEEEEEEEEvNT_6ParamsE:
	.zero		3584


//--------------------- .nv.constant0._ZN7cutlass13device_kernelIN5flash11enable_sm90INS1_16FlashAttnFwdSm90INS1_25CollectiveMainloopFwdSm90ILi2EN4cute5tupleIJNS5_1CILi1EEES8_S8_EEENS6_IJNS7_ILi128EEENS7_ILi64EEENS7_ILi256EEEEEELi256ENS_10bfloat16_tEfNS_4arch4Sm90ELb0ELb1ELb1ELb1ELb0ELb1ELb0ELb1ELb1ELb1ELb0ELb0EEENS1_21CollectiveEpilogueFwdINS6_IJSA_SC_SB_EEES9_SE_SG_Li256ELb1ELb1ELb0ELb0EEENS1_36VarlenDynamicPersistentTileSchedulerILi128ELi64ELi256ELi128ELb0ELb1ELb1ELb1ELb0ELb1EEEEEEEEEvNT_6ParamsE --------------------------
	.section	.nv.constant0._ZN7cutlass13device_kernelIN5flash11enable_sm90INS1_16FlashAttnFwdSm90INS1_25CollectiveMainloopFwdSm90ILi2EN4cute5tupleIJNS5_1CILi1EEES8_S8_EEENS6_IJNS7_ILi128EEENS7_ILi64EEENS7_ILi256EEEEEELi256ENS_10bfloat16_tEfNS_4arch4Sm90ELb0ELb1ELb1ELb1ELb0ELb1ELb0ELb1ELb1ELb1ELb0ELb0EEENS1_21CollectiveEpilogueFwdINS6_IJSA_SC_SB_EEES9_SE_SG_Li256ELb1ELb1ELb0ELb0EEENS1_36VarlenDynamicPersistentTileSchedulerILi128ELi64ELi256ELi128ELb0ELb1ELb1ELb1ELb0ELb1EEEEEEEEEvNT_6ParamsE,"a",@progbits
	.sectionflags	@""
	.align	4
.nv.constant0._ZN7cutlass13device_kernelIN5flash11enable_sm90INS1_16FlashAttnFwdSm90INS1_25CollectiveMainloopFwdSm90ILi2EN4cute5tupleIJNS5_1CILi1EEES8_S8_EEENS6_IJNS7_ILi128EEENS7_ILi64EEENS7_ILi256EEEEEELi256ENS_10bfloat16_tEfNS_4arch4Sm90ELb0ELb1ELb1ELb1ELb0ELb1ELb0ELb1ELb1ELb1ELb0ELb0EEENS1_21CollectiveEpilogueFwdINS6_IJSA_SC_SB_EEES9_SE_SG_Li256ELb1ELb1ELb0ELb0EEENS1_36VarlenDynamicPersistentTileSchedulerILi128ELi64ELi256ELi128ELb0ELb1ELb1ELb1ELb0ELb1EEEEEEEEEvNT_6ParamsE:
	.zero		3584


//--------------------- .nv.constant0._ZN7cutlass13device_kernelIN5flash11enable_sm90INS1_16FlashAttnFwdSm90INS1_25CollectiveMainloopFwdSm90ILi2EN4cute5tupleIJNS5_1CILi1EEES8_S8_EEENS6_IJNS7_ILi128EEENS7_ILi80EEENS7_ILi256EEEEEELi256ENS_10bfloat16_tEfNS_4arch4Sm90ELb1ELb0ELb1ELb0ELb0ELb0ELb0ELb1ELb1ELb1ELb0ELb0EEENS1_21CollectiveEpilogueFwdINS6_IJSA_SC_SB_EEES9_SE_SG_Li256ELb0ELb1ELb0ELb0EEENS1_30DynamicPersistentTileSchedulerILi256ELi128ELb0ELb1ELb1EEEEEEEEEvNT_6ParamsE --------------------------
	.section	.nv.constant0._ZN7cutlass13device_kernelIN5flash11enable_sm90INS1_16FlashAttnFwdSm90INS1_25CollectiveMainloopFwdSm90ILi2EN4cute5tupleIJNS5_1CILi1EEES8_S8_EEENS6_IJNS7_ILi128EEENS7_ILi80EEENS7_ILi256EEEEEELi256ENS_10bfloat16_tEfNS_4arch4Sm90ELb1ELb0ELb1ELb0ELb0ELb0ELb0ELb1ELb1ELb1ELb0ELb0EEENS1_21CollectiveEpilogueFwdINS6_IJSA_SC_SB_EEES9_SE_SG_Li256ELb0ELb1ELb0ELb0EEENS1_30DynamicPersistentTileSchedulerILi256ELi128ELb0ELb1ELb1EEEEEEEEEvNT_6ParamsE,"a",@progbits
	.sectionflags	@""
	.align	4
.nv.constant0._ZN7cutlass13device_kernelIN5flash11enable_sm90INS1_16FlashAttnFwdSm90INS1_25CollectiveMainloopFwdSm90ILi2EN4cute5tupleIJNS5_1CILi1EEES8_S8_EEENS6_IJNS7_ILi128EEENS7_ILi80EEENS7_ILi256EEEEEELi256ENS_10bfloat16_tEfNS_4arch4Sm90ELb1ELb0ELb1ELb0ELb0ELb0ELb0ELb1ELb1ELb1ELb0ELb0EEENS1_21CollectiveEpilogueFwdINS6_IJSA_SC_SB_EEES9_SE_SG_Li256ELb0ELb1ELb0ELb0EEENS1_30DynamicPersistentTileSchedulerILi256ELi128ELb0ELb1ELb1EEEEEEEEEvNT_6ParamsE:
	.zero		3584


//--------------------- .nv.constant0._ZN7cutlass13device_kernelIN5flash11enable_sm90INS1_16FlashAttnFwdSm90INS1_25CollectiveMainloopFwdSm90ILi2EN4cute5tupleIJNS5_1CILi1EEES8_S8_EEENS6_IJNS7_ILi128EEENS7_ILi80EEENS7_ILi256EEEEEELi256ENS_10bfloat16_tEfNS_4arch4Sm90ELb1ELb0ELb1ELb1ELb0ELb0ELb0ELb1ELb1ELb1ELb0ELb0EEENS1_21CollectiveEpilogueFwdINS6_IJSA_SC_SB_EEES9_SE_SG_Li256ELb1ELb1ELb0ELb0EEENS1_36VarlenDynamicPersistentTileSchedulerILi128ELi80ELi256ELi128ELb0ELb1ELb1ELb1ELb1ELb1EEEEEEEEEvNT_6ParamsE --------------------------
	.section	.nv.constant0._ZN7cutlass13device_kernelIN5flash11enable_sm90INS1_16FlashAttnFwdSm90INS1_25CollectiveMainloopFwdSm90ILi2EN4cute5tupleIJNS5_1CILi1EEES8_S8_EEENS6_IJNS7_ILi128EEENS7_ILi80EEENS7_ILi256EEEEEELi256ENS_10bfloat16_tEfNS_4arch4Sm90ELb1ELb0ELb1ELb1ELb0ELb0ELb0ELb1ELb1ELb1ELb0ELb0EEENS1_21CollectiveEpilogueFwdINS6_IJSA_SC_SB_EEES9_SE_SG_Li256ELb1ELb1ELb0ELb0EEENS1_36VarlenDynamicPersistentTileSchedulerILi128ELi80ELi256ELi128ELb0ELb1ELb1ELb1ELb1ELb1EEEEEEEEEvNT_6ParamsE,"a",@progbits
	.sectionflags	@""
	.align	4
.nv.constant0._ZN7cutlass13device_kernelIN5flash11enable_sm90INS1_16FlashAttnFwdSm90INS1_25CollectiveMainloopFwdSm90ILi2EN4cute5tupleIJNS5_1CILi1EEES8_S8_EEENS6_IJNS7_ILi128EEENS7_ILi80EEENS7_ILi256EEEEEELi256ENS_10bfloat16_tEfNS_4arch4Sm90ELb1ELb0ELb1ELb1ELb0ELb0ELb0ELb1ELb1ELb1ELb0ELb0EEENS1_21CollectiveEpilogueFwdINS6_IJSA_SC_SB_EEES9_SE_SG_Li256ELb1ELb1ELb0ELb0EEENS1_36VarlenDynamicPersistentTileSchedulerILi128ELi80ELi256ELi128ELb0ELb1ELb1ELb1ELb1ELb1EEEEEEEEEvNT_6ParamsE:
	.zero		3584


//--------------------- .nv.constant0._ZN7cutlass13device_kernelIN5flash11enable_sm90INS1_16FlashAttnFwdSm90INS1_25CollectiveMainloopFwdSm90ILi2EN4cute5tupleIJNS5_1CILi1EEES8_S8_EEENS6_IJNS7_ILi128EEENS7_ILi80EEENS7_ILi256EEEEEELi256ENS_10bfloat16_tEfNS_4arch4Sm90ELb1ELb0ELb1ELb1ELb0ELb1ELb0ELb1ELb1ELb1ELb0ELb0EEENS1_21CollectiveEpilogueFwdINS6_IJSA_SC_SB_EEES9_SE_SG_Li256ELb1ELb1ELb0ELb0EEENS1_36VarlenDynamicPersistentTileSchedulerILi128ELi80ELi256ELi128ELb0ELb1ELb1ELb1ELb1ELb1EEEEEEEEEvNT_6ParamsE --------------------------
	.section	.nv.constant0._ZN7cutlass13device_kernelIN5flash11enable_sm90INS1_16FlashAttnFwdSm90INS1_25CollectiveMainloopFwdSm90ILi2EN4cute5tupleIJNS5_1CILi1EEES8_S8_EEENS6_IJNS7_ILi128EEENS7_ILi80EEENS7_ILi256EEEEEELi256ENS_10bfloat16_tEfNS_4arch4Sm90ELb1ELb0ELb1ELb1ELb0ELb1ELb0ELb1ELb1ELb1ELb0ELb0EEENS1_21CollectiveEpilogueFwdINS6_IJSA_SC_SB_EEES9_SE_SG_Li256ELb1ELb1ELb0ELb0EEENS1_36VarlenDynamicPersistentTileSchedulerILi128ELi80ELi256ELi128ELb0ELb1ELb1ELb1ELb1ELb1EEEEEEEEEvNT_6ParamsE,"a",@progbits
	.sectionflags	@""
	.align	4
.nv.constant0._ZN7cutlass13device_kernelIN5flash11enable_sm90INS1_16FlashAttnFwdSm90INS1_25CollectiveMainloopFwdSm90ILi2EN4cute5tupleIJNS5_1CILi1EEES8_S8_EEENS6_IJNS7_ILi128EEENS7_ILi80EEENS7_ILi256EEEEEELi256ENS_10bfloat16_tEfNS_4arch4Sm90ELb1ELb0ELb1ELb1ELb0ELb1ELb0ELb1ELb1ELb1ELb0ELb0EEENS1_21CollectiveEpilogueFwdINS6_IJSA_SC_SB_EEES9_SE_SG_Li256ELb1ELb1ELb0ELb0EEENS1_36VarlenDynamicPersistentTileSchedulerILi128ELi80ELi256ELi128ELb0ELb1ELb1ELb1ELb1ELb1EEEEEEEEEvNT_6ParamsE:
	.zero		3584


//--------------------- SYMBOLS --------------------------

	.type		.nv.reservedSmem.offset0,@object
	.size		.nv.reservedSmem.offset0,0x4
